	.headerflags	@"EF_CUDA_TEXMODE_UNIFIED EF_CUDA_64BIT_ADDRESS EF_CUDA_ACCELERATORS EF_CUDA_SM90 EF_CUDA_VIRTUAL_SM(EF_CUDA_SM90)"
	.elftype	@"ET_EXEC"


//--------------------- .nv.info                  --------------------------
	.section	.nv.info,"",@"SHT_CUDA_INFO"
	.align	4


	//----- nvinfo : EIATTR_REGCOUNT
	.align		4
        /*0000*/ 	.byte	0x04, 0x2f
        /*0002*/ 	.short	(.L_3 - .L_2)
	.align		4
.L_2:
        /*0004*/ 	.word	index@(triton_poi_fused_add_cat_clone_relu_threshold_backward_16)
        /*0008*/ 	.word	0x00000060


	//----- nvinfo : EIATTR_MIN_STACK_SIZE
	.align		4
.L_3:
        /*000c*/ 	.byte	0x04, 0x12
        /*000e*/ 	.short	(.L_5 - .L_4)
	.align		4
.L_4:
        /*0010*/ 	.word	index@(triton_poi_fused_add_cat_clone_relu_threshold_backward_16)
        /*0014*/ 	.word	0x00000000


	//----- nvinfo : EIATTR_FRAME_SIZE
	.align		4
.L_5:
        /*0018*/ 	.byte	0x04, 0x11
        /*001a*/ 	.short	(.L_7 - .L_6)
	.align		4
.L_6:
        /*001c*/ 	.word	index@(triton_poi_fused_add_cat_clone_relu_threshold_backward_16)
        /*0020*/ 	.word	0x00000000


	//----- nvinfo : EIATTR_MIN_STACK_SIZE
	.align		4
.L_7:
        /*0024*/ 	.byte	0x04, 0x12
        /*0026*/ 	.short	(.L_9 - .L_8)
	.align		4
.L_8:
        /*0028*/ 	.word	index@(triton_poi_fused_add_cat_clone_relu_threshold_backward_16)
        /*002c*/ 	.word	0x00000000
.L_9:


//--------------------- .nv.info.triton_poi_fused_add_cat_clone_relu_threshold_backward_16 --------------------------
	.section	.nv.info.triton_poi_fused_add_cat_clone_relu_threshold_backward_16,"",@"SHT_CUDA_INFO"
	.sectionflags	@""
	.align	4


	//----- nvinfo : EIATTR_CUDA_API_VERSION
	.align		4
        /*0000*/ 	.byte	0x04, 0x37
        /*0002*/ 	.short	(.L_11 - .L_10)
.L_10:
        /*0004*/ 	.word	0x0000007c


	//----- nvinfo : EIATTR_KPARAM_INFO
	.align		4
.L_11:
        /*0008*/ 	.byte	0x04, 0x17
        /*000a*/ 	.short	(.L_13 - .L_12)
.L_12:
        /*000c*/ 	.word	0x00000000
        /*0010*/ 	.short	0x000e
        /*0012*/ 	.short	0x006c
        /*0014*/ 	.byte	0x00, 0xf0, 0x11, 0x00


	//----- nvinfo : EIATTR_KPARAM_INFO
	.align		4
.L_13:
        /*0018*/ 	.byte	0x04, 0x17
        /*001a*/ 	.short	(.L_15 - .L_14)
.L_14:
        /*001c*/ 	.word	0x00000000
        /*0020*/ 	.short	0x000d
        /*0022*/ 	.short	0x0068
        /*0024*/ 	.byte	0x00, 0xf0, 0x11, 0x00


	//----- nvinfo : EIATTR_KPARAM_INFO
	.align		4
.L_15:
        /*0028*/ 	.byte	0x04, 0x17
        /*002a*/ 	.short	(.L_17 - .L_16)
.L_16:
        /*002c*/ 	.word	0x00000000
        /*0030*/ 	.short	0x000c
        /*0032*/ 	.short	0x0060
        /*0034*/ 	.byte	0x00, 0xf4, 0x21, 0x00


	//----- nvinfo : EIATTR_KPARAM_INFO
	.align		4
.L_17:
        /*0038*/ 	.byte	0x04, 0x17
        /*003a*/ 	.short	(.L_19 - .L_18)
.L_18:
        /*003c*/ 	.word	0x00000000
        /*0040*/ 	.short	0x000b
        /*0042*/ 	.short	0x0058
        /*0044*/ 	.byte	0x00, 0xf4, 0x21, 0x00


	//----- nvinfo : EIATTR_KPARAM_INFO
	.align		4
.L_19:
        /*0048*/ 	.byte	0x04, 0x17
        /*004a*/ 	.short	(.L_21 - .L_20)
.L_20:
        /*004c*/ 	.word	0x00000000
        /*0050*/ 	.short	0x000a
        /*0052*/ 	.short	0x0050
        /*0054*/ 	.byte	0x00, 0xf4, 0x21, 0x00


	//----- nvinfo : EIATTR_KPARAM_INFO
	.align		4
.L_21:
        /*0058*/ 	.byte	0x04, 0x17
        /*005a*/ 	.short	(.L_23 - .L_22)
.L_22:
        /*005c*/ 	.word	0x00000000
        /*0060*/ 	.short	0x0009
        /*0062*/ 	.short	0x0048
        /*0064*/ 	.byte	0x00, 0xf4, 0x21, 0x00


	//----- nvinfo : EIATTR_KPARAM_INFO
	.align		4
.L_23:
        /*0068*/ 	.byte	0x04, 0x17
        /*006a*/ 	.short	(.L_25 - .L_24)
.L_24:
        /*006c*/ 	.word	0x00000000
        /*0070*/ 	.short	0x0008
        /*0072*/ 	.short	0x0040
        /*0074*/ 	.byte	0x00, 0xf4, 0x21, 0x00


	//----- nvinfo : EIATTR_KPARAM_INFO
	.align		4
.L_25:
        /*0078*/ 	.byte	0x04, 0x17
        /*007a*/ 	.short	(.L_27 - .L_26)
.L_26:
        /*007c*/ 	.word	0x00000000
        /*0080*/ 	.short	0x0007
        /*0082*/ 	.short	0x0038
        /*0084*/ 	.byte	0x00, 0xf4, 0x21, 0x00


	//----- nvinfo : EIATTR_KPARAM_INFO
	.align		4
.L_27:
        /*0088*/ 	.byte	0x04, 0x17
        /*008a*/ 	.short	(.L_29 - .L_28)
.L_28:
        /*008c*/ 	.word	0x00000000
        /*0090*/ 	.short	0x0006
        /*0092*/ 	.short	0x0030
        /*0094*/ 	.byte	0x00, 0xf4, 0x21, 0x00


	//----- nvinfo : EIATTR_KPARAM_INFO
	.align		4
.L_29:
        /*0098*/ 	.byte	0x04, 0x17
        /*009a*/ 	.short	(.L_31 - .L_30)
.L_30:
        /*009c*/ 	.word	0x00000000
        /*00a0*/ 	.short	0x0005
        /*00a2*/ 	.short	0x0028
        /*00a4*/ 	.byte	0x00, 0xf4, 0x21, 0x00


	//----- nvinfo : EIATTR_KPARAM_INFO
	.align		4
.L_31:
        /*00a8*/ 	.byte	0x04, 0x17
        /*00aa*/ 	.short	(.L_33 - .L_32)
.L_32:
        /*00ac*/ 	.word	0x00000000
        /*00b0*/ 	.short	0x0004
        /*00b2*/ 	.short	0x0020
        /*00b4*/ 	.byte	0x00, 0xf4, 0x21, 0x00


	//----- nvinfo : EIATTR_KPARAM_INFO
	.align		4
.L_33:
        /*00b8*/ 	.byte	0x04, 0x17
        /*00ba*/ 	.short	(.L_35 - .L_34)
.L_34:
        /*00bc*/ 	.word	0x00000000
        /*00c0*/ 	.short	0x0003
        /*00c2*/ 	.short	0x0018
        /*00c4*/ 	.byte	0x00, 0xf4, 0x21, 0x00


	//----- nvinfo : EIATTR_KPARAM_INFO
	.align		4
.L_35:
        /*00c8*/ 	.byte	0x04, 0x17
        /*00ca*/ 	.short	(.L_37 - .L_36)
.L_36:
        /*00cc*/ 	.word	0x00000000
        /*00d0*/ 	.short	0x0002
        /*00d2*/ 	.short	0x0010
        /*00d4*/ 	.byte	0x00, 0xf4, 0x21, 0x00


	//----- nvinfo : EIATTR_KPARAM_INFO
	.align		4
.L_37:
        /*00d8*/ 	.byte	0x04, 0x17
        /*00da*/ 	.short	(.L_39 - .L_38)
.L_38:
        /*00dc*/ 	.word	0x00000000
        /*00e0*/ 	.short	0x0001
        /*00e2*/ 	.short	0x0008
        /*00e4*/ 	.byte	0x00, 0xf4, 0x21, 0x00


	//----- nvinfo : EIATTR_KPARAM_INFO
	.align		4
.L_39:
        /*00e8*/ 	.byte	0x04, 0x17
        /*00ea*/ 	.short	(.L_41 - .L_40)
.L_40:
        /*00ec*/ 	.word	0x00000000
        /*00f0*/ 	.short	0x0000
        /*00f2*/ 	.short	0x0000
        /*00f4*/ 	.byte	0x00, 0xf4, 0x21, 0x00


	//----- nvinfo : EIATTR_SPARSE_MMA_MASK
	.align		4
.L_41:
        /*00f8*/ 	.byte	0x03, 0x50
        /*00fa*/ 	.short	0x0000


	//----- nvinfo : EIATTR_MAXREG_COUNT
	.align		4
        /*00fc*/ 	.byte	0x03, 0x1b
        /*00fe*/ 	.short	0x00ff


	//----- nvinfo : EIATTR_EXIT_INSTR_OFFSETS
	.align		4
        /*0100*/ 	.byte	0x04, 0x1c
        /*0102*/ 	.short	(.L_43 - .L_42)


	//   ....[0]....
.L_42:
        /*0104*/ 	.word	0x00002dd0


	//   ....[1]....
        /*0108*/ 	.word	0x00002e10


	//----- nvinfo : EIATTR_REQNTID
	.align		4
.L_43:
        /*010c*/ 	.byte	0x04, 0x10
        /*010e*/ 	.short	(.L_45 - .L_44)
.L_44:
        /*0110*/ 	.word	0x00000080
        /*0114*/ 	.word	0x00000001
        /*0118*/ 	.word	0x00000001


	//----- nvinfo : EIATTR_CBANK_PARAM_SIZE
	.align		4
.L_45:
        /*011c*/ 	.byte	0x03, 0x19
        /*011e*/ 	.short	0x0070


	//----- nvinfo : EIATTR_PARAM_CBANK
	.align		4
        /*0120*/ 	.byte	0x04, 0x0a
        /*0122*/ 	.short	(.L_47 - .L_46)
	.align		4
.L_46:
        /*0124*/ 	.word	index@(.nv.constant0.triton_poi_fused_add_cat_clone_relu_threshold_backward_16)
        /*0128*/ 	.short	0x0210
        /*012a*/ 	.short	0x0070


	//----- nvinfo : EIATTR_SW_WAR
	.align		4
.L_47:
        /*012c*/ 	.byte	0x04, 0x36
        /*012e*/ 	.short	(.L_49 - .L_48)
.L_48:
        /*0130*/ 	.word	0x00000008
.L_49:


//--------------------- .nv.callgraph             --------------------------
	.section	.nv.callgraph,"",@"SHT_CUDA_CALLGRAPH"
	.align	4
	.sectionentsize	8
	.align		4
        /*0000*/ 	.word	0x00000000
	.align		4
        /*0004*/ 	.word	0xffffffff
	.align		4
        /*0008*/ 	.word	0x00000000
	.align		4
        /*000c*/ 	.word	0xfffffffe
	.align		4
        /*0010*/ 	.word	0x00000000
	.align		4
        /*0014*/ 	.word	0xfffffffd
	.align		4
        /*0018*/ 	.word	0x00000000
	.align		4
        /*001c*/ 	.word	0xfffffffc


//--------------------- .nv.constant4             --------------------------
	.section	.nv.constant4,"a",@progbits
	.align	8
	.align		8
.nv.constant4:
        /*0000*/ 	.dword	_$_str
	.align		8
        /*0008*/ 	.dword	_$_str_$_2


//--------------------- .text.triton_poi_fused_add_cat_clone_relu_threshold_backward_16 --------------------------
	.section	.text.triton_poi_fused_add_cat_clone_relu_threshold_backward_16,"ax",@progbits
	.sectionflags	@"SHF_BARRIERS=1"
	.align	128
        .global         triton_poi_fused_add_cat_clone_relu_threshold_backward_16
        .type           triton_poi_fused_add_cat_clone_relu_threshold_backward_16,@function
        .size           triton_poi_fused_add_cat_clone_relu_threshold_backward_16,(.L_x_1 - triton_poi_fused_add_cat_clone_relu_threshold_backward_16)
        .other          triton_poi_fused_add_cat_clone_relu_threshold_backward_16,@"STO_CUDA_ENTRY STV_DEFAULT"
triton_poi_fused_add_cat_clone_relu_threshold_backward_16:
.text.triton_poi_fused_add_cat_clone_relu_threshold_backward_16:
[----:B------:R-:W0:Y:S01]  /*0000*/  LDC R1, c[0x0][0x28] ;  /* 0x00000a00ff017b82 */ /* 0x000e220000000800 */
[----:B------:R-:W1:Y:S07]  /*0010*/  S2R R4, SR_CTAID.Y ;  /* 0x0000000000047919 */ /* 0x000e6e0000002600 */
[----:B------:R-:W2:Y:S01]  /*0020*/  LDC.64 R8, c[0x0][0x220] ;  /* 0x00008800ff087b82 */ /* 0x000ea20000000a00 */
[----:B------:R-:W3:Y:S01]  /*0030*/  S2R R0, SR_TID.X ;  /* 0x0000000000007919 */ /* 0x000ee20000002100 */
[----:B------:R-:W4:Y:S01]  /*0040*/  S2R R5, SR_CTAID.X ;  /* 0x0000000000057919 */ /* 0x000f220000002500 */
[----:B------:R-:W-:Y:S01]  /*0050*/  IMAD.MOV.U32 R11, RZ, RZ, RZ ;  /* 0x000000ffff0b7224 */ /* 0x000fe200078e00ff */
[----:B------:R-:W-:Y:S01]  /*0060*/  ULDC.64 UR6, c[0x0][0x208] ;  /* 0x0000820000067ab9 */ /* 0x000fe20000000a00 */
[----:B------:R-:W-:-:S02]  /*0070*/  IMAD.MOV.U32 R12, RZ, RZ, RZ ;  /* 0x000000ffff0c7224 */ /* 0x000fc400078e00ff */
[----:B------:R-:W-:Y:S01]  /*0080*/  IMAD.MOV.U32 R86, RZ, RZ, 0x3e800000 ;  /* 0x3e800000ff567424 */ /* 0x000fe200078e00ff */
[----:B------:R-:W-:Y:S01]  /*0090*/  CS2R R50, SRZ ;  /* 0x0000000000327805 */ /* 0x000fe2000001ff00 */
[----:B------:R-:W-:Y:S02]  /*00a0*/  IMAD.MOV.U32 R91, RZ, RZ, RZ ;  /* 0x000000ffff5b7224 */ /* 0x000fe400078e00ff */
[----:B------:R-:W-:Y:S01]  /*00b0*/  IMAD.MOV.U32 R88, RZ, RZ, RZ ;  /* 0x000000ffff587224 */ /* 0x000fe200078e00ff */
[----:B------:R-:W-:Y:S01]  /*00c0*/  CS2R R54, SRZ ;  /* 0x0000000000367805 */ /* 0x000fe2000001ff00 */
[----:B------:R-:W5:Y:S01]  /*00d0*/  LDC.64 R92, c[0x0][0x238] ;  /* 0x00008e00ff5c7b82 */ /* 0x000f620000000a00 */
[----:B------:R-:W-:Y:S02]  /*00e0*/  CS2R R64, SRZ ;  /* 0x0000000000407805 */ /* 0x000fe4000001ff00 */
[----:B------:R-:W-:Y:S02]  /*00f0*/  CS2R R58, SRZ ;  /* 0x00000000003a7805 */ /* 0x000fe4000001ff00 */
[----:B------:R-:W-:Y:S01]  /*0100*/  CS2R R60, SRZ ;  /* 0x00000000003c7805 */ /* 0x000fe2000001ff00 */
[----:B------:R-:W-:Y:S01]  /*0110*/  IMAD.MOV.U32 R63, RZ, RZ, RZ ;  /* 0x000000ffff3f7224 */ /* 0x000fe200078e00ff */
[----:B------:R-:W-:Y:S01]  /*0120*/  CS2R R68, SRZ ;  /* 0x0000000000447805 */ /* 0x000fe2000001ff00 */
[----:B------:R-:W-:Y:S01]  /*0130*/  IMAD.MOV.U32 R66, RZ, RZ, RZ ;  /* 0x000000ffff427224 */ /* 0x000fe200078e00ff */
[----:B------:R-:W-:Y:S01]  /*0140*/  CS2R R56, SRZ ;  /* 0x0000000000387805 */ /* 0x000fe2000001ff00 */
[----:B------:R-:W-:-:S02]  /*0150*/  IMAD.MOV.U32 R70, RZ, RZ, RZ ;  /* 0x000000ffff467224 */ /* 0x000fc400078e00ff */
[----:B------:R-:W-:Y:S01]  /*0160*/  IMAD.MOV.U32 R52, RZ, RZ, RZ ;  /* 0x000000ffff347224 */ /* 0x000fe200078e00ff */
[----:B------:R-:W-:Y:S01]  /*0170*/  CS2R R48, SRZ ;  /* 0x0000000000307805 */ /* 0x000fe2000001ff00 */
[----:B------:R-:W5:Y:S01]  /*0180*/  S2UR UR5, SR_CgaCtaId ;  /* 0x00000000000579c3 */ /* 0x000f620000008800 */
[----:B-1----:R-:W-:Y:S01]  /*0190*/  SHF.R.S32.HI R13, RZ, 0x1f, R4 ;  /* 0x0000001fff0d7819 */ /* 0x002fe20000011404 */
[----:B------:R-:W-:Y:S01]  /*01a0*/  UMOV UR4, 0x400 ;  /* 0x0000040000047882 */ /* 0x000fe20000000000 */
[----:B------:R-:W-:Y:S01]  /*01b0*/  ISETP.GE.AND P0, PT, R4, 0x80, PT ;  /* 0x000000800400780c */ /* 0x000fe20003f06270 */
[----:B------:R-:W-:Y:S01]  /*01c0*/  ULDC.64 UR8, c[0x0][0x270] ;  /* 0x00009c0000087ab9 */ /* 0x000fe20000000a00 */
[----:B---3--:R-:W-:Y:S01]  /*01d0*/  IMAD.SHL.U32 R2, R0, 0x4, RZ ;  /* 0x0000000400027824 */ /* 0x008fe200078e00ff */
[----:B------:R-:W-:Y:S01]  /*01e0*/  LEA.HI R10, R13, R4, RZ, 0x5 ;  /* 0x000000040d0a7211 */ /* 0x000fe200078f28ff */
[----:B----4-:R-:W-:-:S03]  /*01f0*/  IMAD.SHL.U32 R5, R5, 0x400, RZ ;  /* 0x0000040005057824 */ /* 0x010fc600078e00ff */
[----:B------:R-:W-:Y:S02]  /*0200*/  LOP3.LUT R16, R2, 0x1fc, RZ, 0xc0, !PT ;  /* 0x000001fc02107812 */ /* 0x000fe400078ec0ff */
[----:B------:R-:W-:Y:S02]  /*0210*/  LOP3.LUT R3, R10, 0xffffffe0, RZ, 0xc0, !PT ;  /* 0xffffffe00a037812 */ /* 0x000fe400078ec0ff */
[----:B------:R-:W-:-:S03]  /*0220*/  LOP3.LUT R23, R5, 0x200, R16, 0xfe, !PT ;  /* 0x0000020005177812 */ /* 0x000fc600078efe10 */
[----:B------:R-:W-:Y:S01]  /*0230*/  IMAD.IADD R6, R4, 0x1, -R3 ;  /* 0x0000000104067824 */ /* 0x000fe200078e0a03 */
[----:B------:R-:W-:Y:S02]  /*0240*/  ISETP.LT.AND P4, PT, R23, 0x400, !P0 ;  /* 0x000004001700780c */ /* 0x000fe40004781270 */
[----:B------:R-:W-:Y:S01]  /*0250*/  CS2R R2, SRZ ;  /* 0x0000000000027805 */ /* 0x000fe2000001ff00 */
[C---:B--2---:R-:W-:Y:S01]  /*0260*/  IMAD.WIDE R8, R6.reuse, 0x4, R8 ;  /* 0x0000000406087825 */ /* 0x044fe200078e0208 */
[----:B------:R-:W-:Y:S02]  /*0270*/  ISETP.LT.AND P3, PT, R6, 0x10, P4 ;  /* 0x000000100600780c */ /* 0x000fe40002761270 */
[----:B------:R-:W-:-:S11]  /*0280*/  P2R R24, PR, RZ, 0x10 ;  /* 0x00000010ff187803 */ /* 0x000fd60000000000 */
[----:B------:R-:W2:Y:S04]  /*0290*/  @P3 LDG.E.EL R11, desc[UR6][R8.64] ;  /* 0x00000006080b3981 */ /* 0x000ea8000c2e1900 */
[----:B------:R-:W3:Y:S04]  /*02a0*/  @P3 LDG.E.EL R2, desc[UR6][R8.64] ;  /* 0x0000000608023981 */ /* 0x000ee8000c2e1900 */
[----:B------:R-:W4:Y:S04]  /*02b0*/  @P3 LDG.E.EL R3, desc[UR6][R8.64] ;  /* 0x0000000608033981 */ /* 0x000f28000c2e1900 */
[----:B------:R-:W5:Y:S01]  /*02c0*/  @P3 LDG.E.EL R12, desc[UR6][R8.64] ;  /* 0x00000006080c3981 */ /* 0x000f62000c2e1900 */
[----:B------:R-:W-:-:S02]  /*02d0*/  P2R R25, PR, RZ, 0x8 ;  /* 0x00000008ff197803 */ /* 0x000fc40000000000 */
[----:B--2---:R-:W-:-:S05]  /*02e0*/  SEL R11, R11, RZ, P3 ;  /* 0x000000ff0b0b7207 */ /* 0x004fca0001800000 */
[----:B------:R-:W-:Y:S01]  /*02f0*/  FADD R18, R11, 9.9999997473787516356e-06 ;  /* 0x3727c5ac0b127421 */ /* 0x000fe20000000000 */
[----:B---3--:R-:W-:Y:S02]  /*0300*/  SEL R2, R2, RZ, P3 ;  /* 0x000000ff02027207 */ /* 0x008fe40001800000 */
[----:B----4-:R-:W-:-:S03]  /*0310*/  SEL R3, R3, RZ, P3 ;  /* 0x000000ff03037207 */ /* 0x010fc60001800000 */
[----:B------:R-:W1:Y:S01]  /*0320*/  MUFU.SQRT R18, R18 ;  /* 0x0000001200127308 */ /* 0x000e620000002000 */
[----:B-----5:R-:W-:Y:S01]  /*0330*/  SEL R12, R12, RZ, P3 ;  /* 0x000000ff0c0c7207 */ /* 0x020fe20001800000 */
[----:B------:R-:W-:Y:S01]  /*0340*/  FADD R7, R2, 9.9999997473787516356e-06 ;  /* 0x3727c5ac02077421 */ /* 0x000fe20000000000 */
[----:B------:R-:W-:Y:S02]  /*0350*/  FADD R19, R3, 9.9999997473787516356e-06 ;  /* 0x3727c5ac03137421 */ /* 0x000fe40000000000 */
[----:B------:R-:W2:Y:S01]  /*0360*/  LDC.64 R2, c[0x0][0x248] ;  /* 0x00009200ff027b82 */ /* 0x000ea20000000a00 */
[----:B------:R-:W-:Y:S02]  /*0370*/  FADD R12, R12, 9.9999997473787516356e-06 ;  /* 0x3727c5ac0c0c7421 */ /* 0x000fe40000000000 */
[----:B------:R-:W3:Y:S08]  /*0380*/  MUFU.SQRT R7, R7 ;  /* 0x0000000700077308 */ /* 0x000ef00000002000 */
[----:B------:R-:W4:Y:S01]  /*0390*/  MUFU.SQRT R19, R19 ;  /* 0x0000001300137308 */ /* 0x000f220000002000 */
[----:B-1----:R-:W-:-:S07]  /*03a0*/  FSETP.GT.AND P1, PT, R18, 8.50705917302346158658e+37, PT ;  /* 0x7e8000001200780b */ /* 0x002fce0003f24000 */
[----:B------:R-:W1:Y:S01]  /*03b0*/  MUFU.SQRT R12, R12 ;  /* 0x0000000c000c7308 */ /* 0x000e620000002000 */
[----:B---3--:R-:W-:Y:S02]  /*03c0*/  FSETP.GT.AND P0, PT, R7, 8.50705917302346158658e+37, PT ;  /* 0x7e8000000700780b */ /* 0x008fe40003f04000 */
[----:B------:R-:W-:Y:S02]  /*03d0*/  FSETP.GEU.AND P5, PT, R18, 1.175494350822287508e-38, PT ;  /* 0x008000001200780b */ /* 0x000fe40003fae000 */
[----:B------:R-:W-:Y:S01]  /*03e0*/  FSEL R71, R86, 1, P1 ;  /* 0x3f80000056477808 */ /* 0x000fe20000800000 */
[----:B------:R-:W-:Y:S01]  /*03f0*/  @P1 FMUL R18, R18, 0.25 ;  /* 0x3e80000012121820 */ /* 0x000fe20000400000 */
[----:B----4-:R-:W-:Y:S02]  /*0400*/  FSETP.GT.AND P2, PT, R19, 8.50705917302346158658e+37, PT ;  /* 0x7e8000001300780b */ /* 0x010fe40003f44000 */
[----:B-1----:R-:W-:Y:S02]  /*0410*/  FSETP.GT.AND P1, PT, R12, 8.50705917302346158658e+37, PT ;  /* 0x7e8000000c00780b */ /* 0x002fe40003f24000 */
[----:B------:R-:W-:-:S03]  /*0420*/  FSETP.GEU.AND P3, PT, R7, 1.175494350822287508e-38, PT ;  /* 0x008000000700780b */ /* 0x000fc60003f6e000 */
[----:B------:R-:W-:Y:S01]  /*0430*/  @P0 FMUL R7, R7, 0.25 ;  /* 0x3e80000007070820 */ /* 0x000fe20000400000 */
[----:B------:R-:W-:Y:S02]  /*0440*/  FSEL R14, R86, 1, P0 ;  /* 0x3f800000560e7808 */ /* 0x000fe40000000000 */
[----:B------:R-:W-:-:S03]  /*0450*/  FSETP.GEU.AND P0, PT, R19, 1.175494350822287508e-38, PT ;  /* 0x008000001300780b */ /* 0x000fc60003f0e000 */
[----:B------:R-:W-:Y:S01]  /*0460*/  @P2 FMUL R19, R19, 0.25 ;  /* 0x3e80000013132820 */ /* 0x000fe20000400000 */
[----:B------:R-:W-:Y:S02]  /*0470*/  FSEL R67, R86, 1, P2 ;  /* 0x3f80000056437808 */ /* 0x000fe40001000000 */
[----:B------:R-:W-:Y:S02]  /*0480*/  FSETP.GEU.AND P2, PT, R12, 1.175494350822287508e-38, PT ;  /* 0x008000000c00780b */ /* 0x000fe40003f4e000 */
[----:B------:R-:W-:Y:S01]  /*0490*/  FSEL R62, R86, 1, P1 ;  /* 0x3f800000563e7808 */ /* 0x000fe20000800000 */
[----:B------:R-:W-:Y:S01]  /*04a0*/  @P1 FMUL R12, R12, 0.25 ;  /* 0x3e8000000c0c1820 */ /* 0x000fe20000400000 */
[C---:B------:R-:W-:Y:S01]  /*04b0*/  ISETP.GT.AND P1, PT, R6.reuse, 0xf, P4 ;  /* 0x0000000f0600780c */ /* 0x040fe20002724270 */
[----:B------:R-:W-:Y:S02]  /*04c0*/  IMAD.MOV.U32 R11, RZ, RZ, RZ ;  /* 0x000000ffff0b7224 */ /* 0x000fe400078e00ff */
[----:B--2---:R-:W-:-:S10]  /*04d0*/  IMAD.WIDE R2, R6, 0x4, R2 ;  /* 0x0000000406027825 */ /* 0x004fd400078e0202 */
[----:B------:R-:W2:Y:S02]  /*04e0*/  @P1 LDG.E.EL R11, desc[UR6][R2.64+-0x40] ;  /* 0xffffc006020b1981 */ /* 0x000ea4000c2e1900 */
[----:B--2---:R-:W-:-:S05]  /*04f0*/  SEL R11, R11, RZ, P1 ;  /* 0x000000ff0b0b7207 */ /* 0x004fca0000800000 */
[----:B------:R-:W-:Y:S01]  /*0500*/  FADD R15, R11, 9.9999997473787516356e-06 ;  /* 0x3727c5ac0b0f7421 */ /* 0x000fe20000000000 */
[----:B------:R-:W-:-:S06]  /*0510*/  IMAD.MOV.U32 R11, RZ, RZ, RZ ;  /* 0x000000ffff0b7224 */ /* 0x000fcc00078e00ff */
[----:B------:R-:W2:Y:S02]  /*0520*/  @P1 LDG.E.EL R11, desc[UR6][R2.64+-0x40] ;  /* 0xffffc006020b1981 */ /* 0x000ea4000c2e1900 */
[----:B--2---:R-:W-:-:S05]  /*0530*/  SEL R11, R11, RZ, P1 ;  /* 0x000000ff0b0b7207 */ /* 0x004fca0000800000 */
[----:B------:R-:W-:Y:S01]  /*0540*/  FADD R17, R11, 9.9999997473787516356e-06 ;  /* 0x3727c5ac0b117421 */ /* 0x000fe20000000000 */
[----:B------:R-:W-:-:S06]  /*0550*/  IMAD.MOV.U32 R11, RZ, RZ, RZ ;  /* 0x000000ffff0b7224 */ /* 0x000fcc00078e00ff */
[----:B------:R-:W2:Y:S01]  /*0560*/  @P1 LDG.E.EL R11, desc[UR6][R2.64+-0x40] ;  /* 0xffffc006020b1981 */ /* 0x000ea2000c2e1900 */
[----:B------:R1:W3:Y:S01]  /*0570*/  MUFU.SQRT R79, R15 ;  /* 0x0000000f004f7308 */ /* 0x0002e20000002000 */
[----:B--2---:R-:W-:-:S05]  /*0580*/  SEL R11, R11, RZ, P1 ;  /* 0x000000ff0b0b7207 */ /* 0x004fca0000800000 */
[----:B-1----:R-:W-:Y:S01]  /*0590*/  FADD R15, R11, 9.9999997473787516356e-06 ;  /* 0x3727c5ac0b0f7421 */ /* 0x002fe20000000000 */
[----:B------:R-:W-:-:S06]  /*05a0*/  IMAD.MOV.U32 R11, RZ, RZ, RZ ;  /* 0x000000ffff0b7224 */ /* 0x000fcc00078e00ff */
[----:B------:R-:W2:Y:S01]  /*05b0*/  @P1 LDG.E.EL R11, desc[UR6][R2.64+-0x40] ;  /* 0xffffc006020b1981 */ /* 0x000ea2000c2e1900 */
[----:B------:R-:W1:Y:S01]  /*05c0*/  MUFU.SQRT R77, R17 ;  /* 0x00000011004d7308 */ /* 0x000e620000002000 */
[C---:B---3--:R-:W-:Y:S02]  /*05d0*/  FSETP.GT.AND P4, PT, R79.reuse, 8.50705917302346158658e+37, PT ;  /* 0x7e8000004f00780b */ /* 0x048fe40003f84000 */
[----:B------:R-:W-:Y:S02]  /*05e0*/  P2R R26, PR, RZ, 0x8 ;  /* 0x00000008ff1a7803 */ /* 0x000fe40000000000 */
[C---:B------:R-:W-:Y:S02]  /*05f0*/  FSETP.GEU.AND P3, PT, R79.reuse, 1.175494350822287508e-38, PT ;  /* 0x008000004f00780b */ /* 0x040fe40003f6e000 */
[----:B------:R-:W-:Y:S01]  /*0600*/  FSEL R87, R86, 1, P4 ;  /* 0x3f80000056577808 */ /* 0x000fe20002000000 */
[----:B------:R-:W3:Y:S06]  /*0610*/  MUFU.SQRT R76, R15 ;  /* 0x0000000f004c7308 */ /* 0x000eec0000002000 */
[----:B------:R-:W-:Y:S01]  /*0620*/  @P4 FMUL R79, R79, 0.25 ;  /* 0x3e8000004f4f4820 */ /* 0x000fe20000400000 */
[----:B-1----:R-:W-:-:S02]  /*0630*/  FSETP.GT.AND P4, PT, R77, 8.50705917302346158658e+37, PT ;  /* 0x7e8000004d00780b */ /* 0x002fc40003f84000 */
[----:B------:R-:W-:Y:S02]  /*0640*/  P2R R37, PR, RZ, 0x8 ;  /* 0x00000008ff257803 */ /* 0x000fe40000000000 */
[----:B------:R-:W-:Y:S02]  /*0650*/  FSETP.GEU.AND P3, PT, R77, 1.175494350822287508e-38, PT ;  /* 0x008000004d00780b */ /* 0x000fe40003f6e000 */
[----:B------:R-:W-:-:S07]  /*0660*/  FSEL R83, R86, 1, P4 ;  /* 0x3f80000056537808 */ /* 0x000fce0002000000 */
[----:B------:R-:W-:Y:S01]  /*0670*/  @P4 FMUL R77, R77, 0.25 ;  /* 0x3e8000004d4d4820 */ /* 0x000fe20000400000 */
[C---:B---3--:R-:W-:Y:S02]  /*0680*/  FSETP.GT.AND P4, PT, R76.reuse, 8.50705917302346158658e+37, PT ;  /* 0x7e8000004c00780b */ /* 0x048fe40003f84000 */
[----:B------:R-:W-:Y:S02]  /*0690*/  P2R R38, PR, RZ, 0x8 ;  /* 0x00000008ff267803 */ /* 0x000fe40000000000 */
[----:B------:R-:W-:Y:S02]  /*06a0*/  FSETP.GEU.AND P3, PT, R76, 1.175494350822287508e-38, PT ;  /* 0x008000004c00780b */ /* 0x000fe40003f6e000 */
[----:B------:R-:W-:Y:S02]  /*06b0*/  FSEL R82, R86, 1, P4 ;  /* 0x3f80000056527808 */ /* 0x000fe40002000000 */
[----:B------:R-:W-:-:S05]  /*06c0*/  P2R R36, PR, RZ, 0x2 ;  /* 0x00000002ff247803 */ /* 0x000fca0000000000 */
[----:B------:R-:W-:Y:S01]  /*06d0*/  @P4 FMUL R76, R76, 0.25 ;  /* 0x3e8000004c4c4820 */ /* 0x000fe20000400000 */
[----:B------:R-:W-:Y:S02]  /*06e0*/  LOP3.LUT R15, R5, R16, RZ, 0xfc, !PT ;  /* 0x00000010050f7212 */ /* 0x000fe400078efcff */
[----:B--2---:R-:W-:-:S05]  /*06f0*/  SEL R11, R11, RZ, P1 ;  /* 0x000000ff0b0b7207 */ /* 0x004fca0000800000 */
[----:B------:R-:W-:-:S04]  /*0700*/  FADD R17, R11, 9.9999997473787516356e-06 ;  /* 0x3727c5ac0b117421 */ /* 0x000fc80000000000 */
[----:B------:R-:W1:Y:S02]  /*0710*/  MUFU.SQRT R75, R17 ;  /* 0x00000011004b7308 */ /* 0x000e640000002000 */
[C---:B-1----:R-:W-:Y:S02]  /*0720*/  FSETP.GT.AND P4, PT, R75.reuse, 8.50705917302346158658e+37, PT ;  /* 0x7e8000004b00780b */ /* 0x042fe40003f84000 */
[----:B------:R-:W-:-:S04]  /*0730*/  FSETP.GEU.AND P1, PT, R75, 1.175494350822287508e-38, PT ;  /* 0x008000004b00780b */ /* 0x000fc80003f2e000 */
[----:B------:R-:W-:Y:S02]  /*0740*/  P2R R40, PR, RZ, 0x2 ;  /* 0x00000002ff287803 */ /* 0x000fe40000000000 */
[----:B------:R-:W-:Y:S02]  /*0750*/  ISETP.GE.AND P1, PT, R15, 0x400, PT ;  /* 0x000004000f00780c */ /* 0x000fe40003f26270 */
[----:B------:R-:W-:-:S03]  /*0760*/  FSEL R78, R86, 1, P4 ;  /* 0x3f800000564e7808 */ /* 0x000fc60002000000 */
[----:B------:R-:W-:Y:S01]  /*0770*/  @P4 FMUL R75, R75, 0.25 ;  /* 0x3e8000004b4b4820 */ /* 0x000fe20000400000 */
[----:B------:R-:W-:-:S04]  /*0780*/  ISETP.LT.AND P4, PT, R6, 0x10, !P1 ;  /* 0x000000100600780c */ /* 0x000fc80004f81270 */
[----:B------:R-:W-:Y:S01]  /*0790*/  ISETP.LT.AND P4, PT, R4, 0x80, P4 ;  /* 0x000000800400780c */ /* 0x000fe20002781270 */
[----:B------:R-:W-:-:S12]  /*07a0*/  IMAD.MOV.U32 R11, RZ, RZ, RZ ;  /* 0x000000ffff0b7224 */ /* 0x000fd800078e00ff */
        /* <DEDUP_REMOVED lines=9> */
[----:B------:R-:W-:Y:S01]  /*0840*/  @!P0 FMUL R19, R19, 16777216 ;  /* 0x4b80000013138820 */ /* 0x000fe20000400000 */
[----:B------:R-:W-:Y:S01]  /*0850*/  @!P0 FMUL R67, R67, 16777216 ;  /* 0x4b80000043438820 */ /* 0x000fe20000400000 */
[----:B------:R-:W-:Y:S01]  /*0860*/  ISETP.LT.AND P0, PT, R4, 0x80, !P1 ;  /* 0x000000800400780c */ /* 0x000fe20004f01270 */
[----:B------:R1:W3:Y:S01]  /*0870*/  MUFU.SQRT R20, R16 ;  /* 0x0000001000147308 */ /* 0x0002e20000002000 */
[----:B------:R-:W-:Y:S01]  /*0880*/  @!P2 FMUL R12, R12, 16777216 ;  /* 0x4b8000000c0ca820 */ /* 0x000fe20000400000 */
[----:B------:R-:W-:Y:S01]  /*0890*/  @!P2 FMUL R62, R62, 16777216 ;  /* 0x4b8000003e3ea820 */ /* 0x000fe20000400000 */
[----:B------:R-:W-:Y:S02]  /*08a0*/  ISETP.GT.AND P2, PT, R6, 0xf, P0 ;  /* 0x0000000f0600780c */ /* 0x000fe40000744270 */
[----:B--2---:R-:W-:-:S05]  /*08b0*/  SEL R11, R11, RZ, P4 ;  /* 0x000000ff0b0b7207 */ /* 0x004fca0002000000 */
[----:B-1----:R-:W-:Y:S01]  /*08c0*/  FADD R16, R11, 9.9999997473787516356e-06 ;  /* 0x3727c5ac0b107421 */ /* 0x002fe20000000000 */
[----:B------:R-:W-:-:S06]  /*08d0*/  IMAD.MOV.U32 R11, RZ, RZ, RZ ;  /* 0x000000ffff0b7224 */ /* 0x000fcc00078e00ff */
[----:B------:R1:W2:Y:S02]  /*08e0*/  @P4 LDG.E.EL R11, desc[UR6][R8.64] ;  /* 0x00000006080b4981 */ /* 0x0002a4000c2e1900 */
[----:B-1----:R-:W-:-:S06]  /*08f0*/  IMAD.MOV.U32 R8, RZ, RZ, RZ ;  /* 0x000000ffff087224 */ /* 0x002fcc00078e00ff */
[----:B------:R-:W4:Y:S02]  /*0900*/  @P2 LDG.E.EL R8, desc[UR6][R2.64+-0x40] ;  /* 0xffffc00602082981 */ /* 0x000f24000c2e1900 */
[----:B----4-:R-:W-:-:S05]  /*0910*/  SEL R8, R8, RZ, P2 ;  /* 0x000000ff08087207 */ /* 0x010fca0001000000 */
[----:B------:R-:W-:Y:S01]  /*0920*/  FADD R9, R8, 9.9999997473787516356e-06 ;  /* 0x3727c5ac08097421 */ /* 0x000fe20000000000 */
[----:B------:R-:W-:-:S06]  /*0930*/  IMAD.MOV.U32 R8, RZ, RZ, RZ ;  /* 0x000000ffff087224 */ /* 0x000fcc00078e00ff */
[----:B------:R-:W4:Y:S01]  /*0940*/  @P2 LDG.E.EL R8, desc[UR6][R2.64+-0x40] ;  /* 0xffffc00602082981 */ /* 0x000f22000c2e1900 */
[----:B--2---:R-:W-:-:S05]  /*0950*/  SEL R11, R11, RZ, P4 ;  /* 0x000000ff0b0b7207 */ /* 0x004fca0002000000 */
[----:B------:R-:W-:-:S04]  /*0960*/  FADD R11, R11, 9.9999997473787516356e-06 ;  /* 0x3727c5ac0b0b7421 */ /* 0x000fc80000000000 */
[----:B------:R1:W-:Y:S01]  /*0970*/  MUFU.SQRT R32, R11 ;  /* 0x0000000b00207308 */ /* 0x0003e20000002000 */
[----:B----4-:R-:W-:-:S05]  /*0980*/  SEL R8, R8, RZ, P2 ;  /* 0x000000ff08087207 */ /* 0x010fca0001000000 */
[----:B-1----:R-:W-:Y:S01]  /*0990*/  FADD R11, R8, 9.9999997473787516356e-06 ;  /* 0x3727c5ac080b7421 */ /* 0x002fe20000000000 */
[----:B------:R-:W-:-:S06]  /*09a0*/  IMAD.MOV.U32 R8, RZ, RZ, RZ ;  /* 0x000000ffff087224 */ /* 0x000fcc00078e00ff */
[----:B------:R-:W2:Y:S01]  /*09b0*/  @P2 LDG.E.EL R8, desc[UR6][R2.64+-0x40] ;  /* 0xffffc00602082981 */ /* 0x000ea2000c2e1900 */
[----:B------:R1:W-:Y:S01]  /*09c0*/  MUFU.SQRT R85, R9 ;  /* 0x0000000900557308 */ /* 0x0003e20000002000 */
[----:B---3--:R-:W-:-:S07]  /*09d0*/  FSETP.GT.AND P6, PT, R20, 8.50705917302346158658e+37, PT ;  /* 0x7e8000001400780b */ /* 0x008fce0003fc4000 */
[----:B------:R-:W3:Y:S01]  /*09e0*/  MUFU.SQRT R21, R17 ;  /* 0x0000001100157308 */ /* 0x000ee20000002000 */
[----:B------:R-:W-:Y:S02]  /*09f0*/  P2R R39, PR, RZ, 0x8 ;  /* 0x00000008ff277803 */ /* 0x000fe40000000000 */
[----:B------:R-:W-:-:S05]  /*0a00*/  FSETP.GEU.AND P3, PT, R20, 1.175494350822287508e-38, PT ;  /* 0x008000001400780b */ /* 0x000fca0003f6e000 */
[----:B------:R-:W4:Y:S01]  /*0a10*/  MUFU.SQRT R22, R16 ;  /* 0x0000001000167308 */ /* 0x000f220000002000 */
[----:B--2---:R-:W-:-:S05]  /*0a20*/  SEL R8, R8, RZ, P2 ;  /* 0x000000ff08087207 */ /* 0x004fca0001000000 */
[----:B-1----:R-:W-:Y:S01]  /*0a30*/  FADD R9, R8, 9.9999997473787516356e-06 ;  /* 0x3727c5ac08097421 */ /* 0x002fe20000000000 */
[----:B------:R-:W-:-:S06]  /*0a40*/  IMAD.MOV.U32 R8, RZ, RZ, RZ ;  /* 0x000000ffff087224 */ /* 0x000fcc00078e00ff */
[----:B------:R1:W2:Y:S01]  /*0a50*/  @P2 LDG.E.EL R8, desc[UR6][R2.64+-0x40] ;  /* 0xffffc00602082981 */ /* 0x0002a2000c2e1900 */
[----:B------:R-:W-:Y:S02]  /*0a60*/  P2R R27, PR, RZ, 0x8 ;  /* 0x00000008ff1b7803 */ /* 0x000fe40000000000 */
[C---:B---3--:R-:W-:Y:S01]  /*0a70*/  FSETP.GEU.AND P3, PT, R21.reuse, 1.175494350822287508e-38, PT ;  /* 0x008000001500780b */ /* 0x048fe20003f6e000 */
[----:B------:R-:W-:Y:S01]  /*0a80*/  @P6 FMUL R20, R20, 0.25 ;  /* 0x3e80000014146820 */ /* 0x000fe20000400000 */
[----:B------:R-:W-:Y:S02]  /*0a90*/  FSEL R90, R86, 1, P6 ;  /* 0x3f800000565a7808 */ /* 0x000fe40003000000 */
[----:B------:R-:W-:Y:S02]  /*0aa0*/  FSETP.GT.AND P6, PT, R21, 8.50705917302346158658e+37, PT ;  /* 0x7e8000001500780b */ /* 0x000fe40003fc4000 */
[----:B------:R-:W-:Y:S02]  /*0ab0*/  P2R R17, PR, RZ, 0x8 ;  /* 0x00000008ff117803 */ /* 0x000fe40000000000 */
[----:B----4-:R-:W-:-:S02]  /*0ac0*/  FSETP.GEU.AND P3, PT, R22, 1.175494350822287508e-38, PT ;  /* 0x008000001600780b */ /* 0x010fc40003f6e000 */
[----:B------:R-:W-:Y:S02]  /*0ad0*/  P2R R35, PR, RZ, 0x10 ;  /* 0x00000010ff237803 */ /* 0x000fe40000000000 */
[----:B------:R-:W-:Y:S02]  /*0ae0*/  FSETP.GEU.AND P4, PT, R32, 1.175494350822287508e-38, PT ;  /* 0x008000002000780b */ /* 0x000fe40003f8e000 */
[----:B------:R-:W-:Y:S02]  /*0af0*/  P2R R16, PR, RZ, 0x8 ;  /* 0x00000008ff107803 */ /* 0x000fe40000000000 */
[----:B------:R-:W-:Y:S02]  /*0b00*/  P2R R34, PR, RZ, 0x10 ;  /* 0x00000010ff227803 */ /* 0x000fe40000000000 */
[----:B------:R-:W-:Y:S01]  /*0b10*/  ISETP.NE.AND P4, PT, R16, RZ, PT ;  /* 0x000000ff1000720c */ /* 0x000fe20003f85270 */
[----:B------:R-:W-:Y:S01]  /*0b20*/  @P6 FMUL R21, R21, 0.25 ;  /* 0x3e80000015156820 */ /* 0x000fe20000400000 */
[----:B------:R-:W-:-:S02]  /*0b30*/  FSEL R89, R86, 1, P6 ;  /* 0x3f80000056597808 */ /* 0x000fc40003000000 */
[----:B------:R-:W-:Y:S02]  /*0b40*/  P2R R33, PR, RZ, 0x10 ;  /* 0x00000010ff217803 */ /* 0x000fe40000000000 */
[----:B------:R-:W-:Y:S02]  /*0b50*/  FSETP.GT.AND P6, PT, R22, 8.50705917302346158658e+37, PT ;  /* 0x7e8000001600780b */ /* 0x000fe40003fc4000 */
[----:B------:R-:W-:-:S04]  /*0b60*/  ISETP.NE.AND P4, PT, R17, RZ, PT ;  /* 0x000000ff1100720c */ /* 0x000fc80003f85270 */
[----:B------:R-:W-:Y:S02]  /*0b70*/  P2R R31, PR, RZ, 0x10 ;  /* 0x00000010ff1f7803 */ /* 0x000fe40000000000 */
[----:B------:R-:W-:Y:S01]  /*0b80*/  ISETP.NE.AND P4, PT, R27, RZ, PT ;  /* 0x000000ff1b00720c */ /* 0x000fe20003f85270 */
[----:B------:R-:W-:Y:S01]  /*0b90*/  @!P5 FMUL R18, R18, 16777216 ;  /* 0x4b8000001212d820 */ /* 0x000fe20000400000 */
[----:B------:R-:W-:Y:S02]  /*0ba0*/  @!P5 FMUL R71, R71, 16777216 ;  /* 0x4b8000004747d820 */ /* 0x000fe40000400000 */
[----:B------:R-:W-:Y:S01]  /*0bb0*/  P2R R30, PR, RZ, 0x10 ;  /* 0x00000010ff1e7803 */ /* 0x000fe20000000000 */
[----:B------:R-:W3:Y:S01]  /*0bc0*/  MUFU.SQRT R84, R11 ;  /* 0x0000000b00547308 */ /* 0x000ee20000002000 */
[----:B------:R-:W-:Y:S01]  /*0bd0*/  ISETP.NE.AND P4, PT, R40, RZ, PT ;  /* 0x000000ff2800720c */ /* 0x000fe20003f85270 */
[----:B------:R-:W-:Y:S01]  /*0be0*/  @P6 FMUL R22, R22, 0.25 ;  /* 0x3e80000016166820 */ /* 0x000fe20000400000 */
[----:B------:R-:W-:-:S02]  /*0bf0*/  FSETP.GT.AND P5, PT, R85, 8.50705917302346158658e+37, PT ;  /* 0x7e8000005500780b */ /* 0x000fc40003fa4000 */
[----:B------:R-:W-:Y:S02]  /*0c00*/  FSEL R28, R86, 1, P6 ;  /* 0x3f800000561c7808 */ /* 0x000fe40003000000 */
[----:B------:R-:W-:Y:S01]  /*0c10*/  FSETP.GT.AND P6, PT, R32, 8.50705917302346158658e+37, PT ;  /* 0x7e8000002000780b */ /* 0x000fe20003fc4000 */
[----:B------:R-:W4:Y:S01]  /*0c20*/  MUFU.SQRT R80, R9 ;  /* 0x0000000900507308 */ /* 0x000f220000002000 */
[----:B------:R-:W-:Y:S02]  /*0c30*/  P2R R27, PR, RZ, 0x10 ;  /* 0x00000010ff1b7803 */ /* 0x000fe40000000000 */
[----:B------:R-:W-:Y:S02]  /*0c40*/  ISETP.NE.AND P4, PT, R39, RZ, PT ;  /* 0x000000ff2700720c */ /* 0x000fe40003f85270 */
[----:B------:R-:W-:Y:S02]  /*0c50*/  ISETP.NE.AND P3, PT, R26, RZ, PT ;  /* 0x000000ff1a00720c */ /* 0x000fe40003f65270 */
[----:B------:R-:W-:-:S02]  /*0c60*/  P2R R26, PR, RZ, 0x10 ;  /* 0x00000010ff1a7803 */ /* 0x000fc40000000000 */
[----:B------:R-:W-:Y:S02]  /*0c70*/  ISETP.NE.AND P4, PT, R38, RZ, PT ;  /* 0x000000ff2600720c */ /* 0x000fe40003f85270 */
[C---:B------:R-:W-:Y:S01]  /*0c80*/  FSETP.GEU.AND P1, PT, R85.reuse, 1.175494350822287508e-38, PT ;  /* 0x008000005500780b */ /* 0x040fe20003f2e000 */
[----:B------:R-:W-:Y:S01]  /*0c90*/  @P5 FMUL R85, R85, 0.25 ;  /* 0x3e80000055555820 */ /* 0x000fe20000400000 */
[----:B------:R-:W-:Y:S02]  /*0ca0*/  P2R R17, PR, RZ, 0x10 ;  /* 0x00000010ff117803 */ /* 0x000fe40000000000 */
[----:B------:R-:W-:Y:S02]  /*0cb0*/  ISETP.NE.AND P4, PT, R37, RZ, PT ;  /* 0x000000ff2500720c */ /* 0x000fe40003f85270 */
[----:B------:R-:W-:Y:S01]  /*0cc0*/  FSEL R72, R86, 1, P5 ;  /* 0x3f80000056487808 */ /* 0x000fe20002800000 */
[----:B------:R-:W-:Y:S01]  /*0cd0*/  @P6 FMUL R32, R32, 0.25 ;  /* 0x3e80000020206820 */ /* 0x000fe20000400000 */
[----:B---3--:R-:W-:-:S02]  /*0ce0*/  FSETP.GT.AND P5, PT, R84, 8.50705917302346158658e+37, PT ;  /* 0x7e8000005400780b */ /* 0x008fc40003fa4000 */
[----:B------:R-:W-:Y:S02]  /*0cf0*/  FSEL R29, R86, 1, P6 ;  /* 0x3f800000561d7808 */ /* 0x000fe40003000000 */
[----:B----4-:R-:W-:Y:S02]  /*0d00*/  FSETP.GT.AND P6, PT, R80, 8.50705917302346158658e+37, PT ;  /* 0x7e8000005000780b */ /* 0x010fe40003fc4000 */
[----:B------:R-:W-:Y:S01]  /*0d10*/  P2R R16, PR, RZ, 0x10 ;  /* 0x00000010ff107803 */ /* 0x000fe20000000000 */
[----:B------:R-:W-:Y:S01]  /*0d20*/  @!P3 FMUL R7, R7, 16777216 ;  /* 0x4b8000000707b820 */ /* 0x000fe20000400000 */
[----:B------:R-:W-:Y:S01]  /*0d30*/  @!P3 FMUL R14, R14, 16777216 ;  /* 0x4b8000000e0eb820 */ /* 0x000fe20000400000 */
[----:B------:R-:W-:Y:S02]  /*0d40*/  FSETP.GEU.AND P3, PT, R84, 1.175494350822287508e-38, PT ;  /* 0x008000005400780b */ /* 0x000fe40003f6e000 */
[----:B------:R-:W-:Y:S02]  /*0d50*/  FSEL R73, R86, 1, P5 ;  /* 0x3f80000056497808 */ /* 0x000fe40002800000 */
[----:B------:R-:W-:Y:S01]  /*0d60*/  @P5 FMUL R84, R84, 0.25 ;  /* 0x3e80000054545820 */ /* 0x000fe20000400000 */
[----:B------:R-:W-:-:S02]  /*0d70*/  FSETP.GEU.AND P5, PT, R80, 1.175494350822287508e-38, PT ;  /* 0x008000005000780b */ /* 0x000fc40003fae000 */
[----:B------:R-:W-:Y:S01]  /*0d80*/  FSEL R74, R86, 1, P6 ;  /* 0x3f800000564a7808 */ /* 0x000fe20003000000 */
[----:B------:R-:W-:-:S05]  /*0d90*/  @P6 FMUL R80, R80, 0.25 ;  /* 0x3e80000050506820 */ /* 0x000fca0000400000 */
[----:B------:R-:W-:Y:S01]  /*0da0*/  @!P3 FMUL R84, R84, 16777216 ;  /* 0x4b8000005454b820 */ /* 0x000fe20000400000 */
[----:B------:R-:W-:Y:S01]  /*0db0*/  @!P3 FMUL R73, R73, 16777216 ;  /* 0x4b8000004949b820 */ /* 0x000fe20000400000 */
[----:B------:R-:W-:-:S03]  /*0dc0*/  ISETP.NE.AND P3, PT, R25, RZ, PT ;  /* 0x000000ff1900720c */ /* 0x000fc60003f65270 */
[----:B------:R-:W-:Y:S01]  /*0dd0*/  @!P5 FMUL R80, R80, 16777216 ;  /* 0x4b8000005050d820 */ /* 0x000fe20000400000 */
[----:B------:R-:W-:Y:S01]  /*0de0*/  @!P5 FMUL R74, R74, 16777216 ;  /* 0x4b8000004a4ad820 */ /* 0x000fe20000400000 */
[----:B------:R-:W-:Y:S02]  /*0df0*/  ISETP.NE.AND P5, PT, R24, RZ, PT ;  /* 0x000000ff1800720c */ /* 0x000fe40003fa5270 */
[----:B------:R-:W3:Y:S01]  /*0e00*/  LDC.64 R24, c[0x0][0x218] ;  /* 0x00008600ff187b82 */ /* 0x000ee20000000a00 */
[----:B-1----:R-:W-:Y:S01]  /*0e10*/  SHF.R.S32.HI R3, RZ, 0x5, R10 ;  /* 0x00000005ff037819 */ /* 0x002fe2000001140a */
[----:B---3--:R-:W-:Y:S01]  /*0e20*/  IMAD.WIDE R24, R6, 0x4, R24 ;  /* 0x0000000406187825 */ /* 0x008fe200078e0218 */
[----:B--2---:R-:W-:Y:S01]  /*0e30*/  SEL R8, R8, RZ, P2 ;  /* 0x000000ff08087207 */ /* 0x004fe20001000000 */
[----:B------:R-:W-:Y:S01]  /*0e40*/  MUFU.RCP R18, R18 ;  /* 0x0000001200127308 */ /* 0x000fe20000001000 */
[----:B------:R-:W-:Y:S01]  /*0e50*/  LOP3.LUT R5, R5, 0x7f, R0, 0xf8, !PT ;  /* 0x0000007f05057812 */ /* 0x000fe200078ef800 */
[----:B------:R-:W-:Y:S01]  /*0e60*/  @!P1 FMUL R85, R85, 16777216 ;  /* 0x4b80000055559820 */ /* 0x000fe20000400000 */
[----:B------:R-:W-:Y:S01]  /*0e70*/  @!P1 FMUL R72, R72, 16777216 ;  /* 0x4b80000048489820 */ /* 0x000fe20000400000 */
[----:B------:R-:W-:Y:S01]  /*0e80*/  FADD R8, R8, 9.9999997473787516356e-06 ;  /* 0x3727c5ac08087421 */ /* 0x000fe20000000000 */
[----:B------:R-:W2:Y:S03]  /*0e90*/  @P3 LDG.E.EL R59, desc[UR6][R24.64] ;  /* 0x00000006183b3981 */ /* 0x000ea6000c2e1900 */
[----:B------:R-:W1:Y:S02]  /*0ea0*/  MUFU.SQRT R81, R8 ;  /* 0x0000000800517308 */ /* 0x000e640000002000 */
[----:B-1----:R-:W-:-:S02]  /*0eb0*/  FSETP.GT.AND P4, PT, R81, 8.50705917302346158658e+37, PT ;  /* 0x7e8000005100780b */ /* 0x002fc40003f84000 */
[----:B------:R-:W-:Y:S02]  /*0ec0*/  FSETP.GEU.AND P6, PT, R81, 1.175494350822287508e-38, PT ;  /* 0x008000005100780b */ /* 0x000fe40003fce000 */
[----:B------:R-:W-:-:S09]  /*0ed0*/  FSEL R86, R86, 1, P4 ;  /* 0x3f80000056567808 */ /* 0x000fd20002000000 */
[----:B------:R-:W-:Y:S01]  /*0ee0*/  @P4 FMUL R81, R81, 0.25 ;  /* 0x3e80000051514820 */ /* 0x000fe20000400000 */
[----:B------:R-:W-:-:S13]  /*0ef0*/  ISETP.NE.AND P4, PT, R16, RZ, PT ;  /* 0x000000ff1000720c */ /* 0x000fda0003f85270 */
[----:B------:R-:W-:Y:S01]  /*0f00*/  @!P4 FMUL R79, R79, 16777216 ;  /* 0x4b8000004f4fc820 */ /* 0x000fe20000400000 */
[----:B------:R-:W-:Y:S01]  /*0f10*/  @!P4 FMUL R87, R87, 16777216 ;  /* 0x4b8000005757c820 */ /* 0x000fe20000400000 */
[----:B------:R-:W-:-:S13]  /*0f20*/  ISETP.NE.AND P4, PT, R17, RZ, PT ;  /* 0x000000ff1100720c */ /* 0x000fda0003f85270 */
[----:B------:R-:W-:Y:S01]  /*0f30*/  @!P4 FMUL R77, R77, 16777216 ;  /* 0x4b8000004d4dc820 */ /* 0x000fe20000400000 */
[----:B------:R-:W-:Y:S01]  /*0f40*/  @!P4 FMUL R83, R83, 16777216 ;  /* 0x4b8000005353c820 */ /* 0x000fe20000400000 */
[----:B------:R-:W-:-:S13]  /*0f50*/  ISETP.NE.AND P4, PT, R26, RZ, PT ;  /* 0x000000ff1a00720c */ /* 0x000fda0003f85270 */
[----:B------:R-:W-:Y:S01]  /*0f60*/  @!P4 FMUL R76, R76, 16777216 ;  /* 0x4b8000004c4cc820 */ /* 0x000fe20000400000 */
[----:B------:R-:W-:Y:S01]  /*0f70*/  @!P4 FMUL R82, R82, 16777216 ;  /* 0x4b8000005252c820 */ /* 0x000fe20000400000 */
[----:B------:R-:W-:Y:S02]  /*0f80*/  ISETP.NE.AND P4, PT, R27, RZ, PT ;  /* 0x000000ff1b00720c */ /* 0x000fe40003f85270 */
[----:B------:R-:W1:Y:S11]  /*0f90*/  LDC.64 R26, c[0x0][0x210] ;  /* 0x00008400ff1a7b82 */ /* 0x000e760000000a00 */
        /* <DEDUP_REMOVED lines=11> */
[----:B------:R-:W-:Y:S01]  /*1050*/  ISETP.NE.AND P4, PT, R34, RZ, PT ;  /* 0x000000ff2200720c */ /* 0x000fe20003f85270 */
[----:B------:R-:W-:-:S04]  /*1060*/  IMAD.SHL.U32 R34, R3, 0x4000, RZ ;  /* 0x0000400003227824 */ /* 0x000fc800078e00ff */
[----:B------:R-:W-:-:S08]  /*1070*/  IMAD R53, R15, 0x10, R34 ;  /* 0x000000100f357824 */ /* 0x000fd000078e0222 */
[----:B------:R-:W-:Y:S01]  /*1080*/  @!P4 FMUL R32, R32, 16777216 ;  /* 0x4b8000002020c820 */ /* 0x000fe20000400000 */
[----:B------:R-:W-:Y:S01]  /*1090*/  @!P4 FMUL R29, R29, 16777216 ;  /* 0x4b8000001d1dc820 */ /* 0x000fe20000400000 */
[----:B------:R-:W-:Y:S01]  /*10a0*/  ISETP.NE.AND P4, PT, R35, RZ, PT ;  /* 0x000000ff2300720c */ /* 0x000fe20003f85270 */
[----:B------:R-:W-:-:S04]  /*10b0*/  IMAD.IADD R9, R6, 0x1, R53 ;  /* 0x0000000106097824 */ /* 0x000fc800078e0235 */
[----:B-1----:R-:W-:-:S04]  /*10c0*/  IMAD.WIDE R8, R9, 0x4, R26 ;  /* 0x0000000409087825 */ /* 0x002fc800078e021a */
[----:B------:R-:W-:-:S04]  /*10d0*/  VIADD R43, R53, 0x10 ;  /* 0x00000010352b7836 */ /* 0x000fc80000000000 */
[----:B------:R1:W3:Y:S01]  /*10e0*/  @P4 LDG.E.EL R91, desc[UR6][R8.64] ;  /* 0x00000006085b4981 */ /* 0x0002e2000c2e1900 */
[----:B------:R-:W-:-:S03]  /*10f0*/  IMAD.IADD R17, R6, 0x1, R43 ;  /* 0x0000000106117824 */ /* 0x000fc600078e022b */
[----:B------:R-:W4:Y:S04]  /*1100*/  @P4 LDG.E.EL R51, desc[UR6][R24.64] ;  /* 0x0000000618334981 */ /* 0x000f28000c2e1900 */
[----:B------:R-:W5:Y:S01]  /*1110*/  @P4 LDG.E.EL R50, desc[UR6][R24.64] ;  /* 0x0000000618324981 */ /* 0x000f62000c2e1900 */
[C---:B------:R-:W-:Y:S02]  /*1120*/  VIADD R35, R53.reuse, 0x20 ;  /* 0x0000002035237836 */ /* 0x040fe40000000000 */
[----:B------:R-:W-:Y:S01]  /*1130*/  VIADD R41, R53, 0x30 ;  /* 0x0000003035297836 */ /* 0x000fe20000000000 */
[----:B------:R-:W-:Y:S01]  /*1140*/  CS2R R30, SRZ ;  /* 0x00000000001e7805 */ /* 0x000fe2000001ff00 */
[----:B------:R-:W-:Y:S01]  /*1150*/  IMAD.WIDE R16, R17, 0x4, R26 ;  /* 0x0000000411107825 */ /* 0x000fe200078e021a */
[----:B------:R-:W2:Y:S03]  /*1160*/  @P4 LDG.E.EL R54, desc[UR6][R24.64] ;  /* 0x0000000618364981 */ /* 0x000ea6000c2e1900 */
[C---:B------:R-:W-:Y:S01]  /*1170*/  IMAD.IADD R11, R6.reuse, 0x1, R35 ;  /* 0x00000001060b7824 */ /* 0x040fe200078e0223 */
[----:B------:R1:W2:Y:S01]  /*1180*/  @P4 LDG.E.EL R88, desc[UR6][R16.64] ;  /* 0x0000000610584981 */ /* 0x0002a2000c2e1900 */
[----:B------:R-:W-:-:S02]  /*1190*/  IMAD.IADD R33, R6, 0x1, R41 ;  /* 0x0000000106217824 */ /* 0x000fc400078e0229 */
[--C-:B-1----:R-:W-:Y:S01]  /*11a0*/  IMAD.WIDE R8, R11, 0x4, R26.reuse ;  /* 0x000000040b087825 */ /* 0x102fe200078e021a */
[----:B------:R-:W2:Y:S03]  /*11b0*/  @P4 LDG.E.EL R55, desc[UR6][R24.64] ;  /* 0x0000000618374981 */ /* 0x000ea6000c2e1900 */
[----:B------:R-:W-:Y:S01]  /*11c0*/  IMAD.WIDE R10, R33, 0x4, R26 ;  /* 0x00000004210a7825 */ /* 0x000fe200078e021a */
[----:B------:R1:W2:Y:S04]  /*11d0*/  @P4 LDG.E.EL R30, desc[UR6][R8.64] ;  /* 0x00000006081e4981 */ /* 0x0002a8000c2e1900 */
[----:B------:R1:W2:Y:S01]  /*11e0*/  @P4 LDG.E.EL R31, desc[UR6][R10.64] ;  /* 0x000000060a1f4981 */ /* 0x0002a2000c2e1900 */
[----:B------:R-:W1:Y:S08]  /*11f0*/  MUFU.RCP R33, R22 ;  /* 0x0000001600217308 */ /* 0x000e700000001000 */
[----:B------:R-:W1:Y:S08]  /*1200*/  MUFU.RCP R2, R21 ;  /* 0x0000001500027308 */ /* 0x000e700000001000 */
[----:B0-----:R-:W0:Y:S08]  /*1210*/  MUFU.RCP R16, R19 ;  /* 0x0000001300107308 */ /* 0x001e300000001000 */
[----:B------:R-:W0:Y:S01]  /*1220*/  MUFU.RCP R17, R20 ;  /* 0x0000001400117308 */ /* 0x000e220000001000 */
[----:B-1----:R-:W-:-:S02]  /*1230*/  VIADD R9, R53, 0x2010 ;  /* 0x0000201035097836 */ /* 0x002fc40000000000 */
[----:B------:R-:W-:Y:S01]  /*1240*/  FMUL R28, R33, R28 ;  /* 0x0000001c211c7220 */ /* 0x000fe20000400000 */
[----:B------:R-:W-:Y:S01]  /*1250*/  FMUL R89, R2, R89 ;  /* 0x0000005902597220 */ /* 0x000fe20000400000 */
[----:B------:R-:W-:-:S03]  /*1260*/  IMAD.IADD R39, R6, 0x1, R9 ;  /* 0x0000000106277824 */ /* 0x000fc600078e0209 */
[----:B------:R-:W1:Y:S01]  /*1270*/  MUFU.RCP R32, R32 ;  /* 0x0000002000207308 */ /* 0x000e620000001000 */
[----:B0-----:R-:W-:Y:S01]  /*1280*/  FMUL R67, R16, R67 ;  /* 0x0000004310437220 */ /* 0x001fe20000400000 */
[----:B------:R-:W-:Y:S02]  /*1290*/  IMAD.MOV.U32 R2, RZ, RZ, RZ ;  /* 0x000000ffff027224 */ /* 0x000fe400078e00ff */
[----:B------:R-:W-:-:S04]  /*12a0*/  IMAD.WIDE R38, R39, 0x4, R26 ;  /* 0x0000000427267825 */ /* 0x000fc800078e021a */
[----:B------:R-:W0:Y:S01]  /*12b0*/  MUFU.RCP R33, R12 ;  /* 0x0000000c00217308 */ /* 0x000e220000001000 */
[----:B------:R-:W-:Y:S01]  /*12c0*/  FMUL R90, R17, R90 ;  /* 0x0000005a115a7220 */ /* 0x000fe20000400000 */
[----:B------:R-:W-:Y:S01]  /*12d0*/  VIADD R8, R6, 0xfffffff0 ;  /* 0xfffffff006087836 */ /* 0x000fe20000000000 */
[----:B------:R-:W0:Y:S01]  /*12e0*/  LDC.64 R16, c[0x0][0x228] ;  /* 0x00008a00ff107b82 */ /* 0x000e220000000a00 */
[----:B------:R-:W-:Y:S01]  /*12f0*/  IMAD R45, R23, 0x10, R34 ;  /* 0x00000010172d7824 */ /* 0x000fe200078e0222 */
[----:B------:R1:W2:Y:S01]  /*1300*/  @P3 LDG.E.EL R2, desc[UR6][R38.64] ;  /* 0x0000000626023981 */ /* 0x0002a2000c2e1900 */
[C---:B------:R-:W-:Y:S02]  /*1310*/  VIADD R21, R53.reuse, 0x2020 ;  /* 0x0000202035157836 */ /* 0x040fe40000000000 */
[----:B------:R-:W-:Y:S02]  /*1320*/  VIADD R11, R53, 0x2030 ;  /* 0x00002030350b7836 */ /* 0x000fe40000000000 */
[----:B------:R-:W-:-:S02]  /*1330*/  IMAD.IADD R0, R9, 0x1, R8 ;  /* 0x0000000109007824 */ /* 0x000fc400078e0208 */
[C---:B------:R-:W-:Y:S01]  /*1340*/  IMAD.IADD R47, R6.reuse, 0x1, R45 ;  /* 0x00000001062f7824 */ /* 0x040fe200078e022d */
[----:B-1----:R-:W1:Y:S01]  /*1350*/  LDC.64 R38, c[0x0][0x230] ;  /* 0x00008c00ff267b82 */ /* 0x002e620000000a00 */
[C---:B------:R-:W-:Y:S02]  /*1360*/  IMAD.IADD R37, R6.reuse, 0x1, R21 ;  /* 0x0000000106257824 */ /* 0x040fe400078e0215 */
[----:B------:R-:W-:Y:S02]  /*1370*/  IMAD.IADD R9, R11, 0x1, R8 ;  /* 0x000000010b097824 */ /* 0x000fe400078e0208 */
[----:B------:R-:W-:Y:S01]  /*1380*/  IMAD.IADD R11, R6, 0x1, R11 ;  /* 0x00000001060b7824 */ /* 0x000fe200078e020b */
[----:B------:R-:W-:Y:S01]  /*1390*/  ISETP.NE.AND P1, PT, R36, RZ, PT ;  /* 0x000000ff2400720c */ /* 0x000fe20003f25270 */
[----:B------:R-:W-:Y:S01]  /*13a0*/  FMUL R29, R32, R29 ;  /* 0x0000001d201d7220 */ /* 0x000fe20000400000 */
[----:B0-----:R-:W-:Y:S01]  /*13b0*/  FMUL R62, R33, R62 ;  /* 0x0000003e213e7220 */ /* 0x001fe20000400000 */
[----:B------:R-:W-:Y:S01]  /*13c0*/  IMAD.WIDE R46, R47, 0x4, R26 ;  /* 0x000000042f2e7825 */ /* 0x000fe200078e021a */
[----:B------:R-:W-:-:S03]  /*13d0*/  CS2R R32, SRZ ;  /* 0x0000000000207805 */ /* 0x000fc6000001ff00 */
[----:B------:R-:W-:-:S04]  /*13e0*/  IMAD.WIDE R36, R37, 0x4, R26 ;  /* 0x0000000425247825 */ /* 0x000fc800078e021a */
[----:B------:R-:W-:Y:S01]  /*13f0*/  FMUL R71, R18, R71 ;  /* 0x0000004712477220 */ /* 0x000fe20000400000 */
[----:B------:R-:W2:Y:S01]  /*1400*/  @P3 LDG.E.EL R64, desc[UR6][R46.64] ;  /* 0x000000062e403981 */ /* 0x000ea2000c2e1900 */
[----:B------:R-:W-:Y:S01]  /*1410*/  IMAD.WIDE R26, R11, 0x4, R26 ;  /* 0x000000040b1a7825 */ /* 0x000fe200078e021a */
[----:B------:R-:W-:-:S04]  /*1420*/  CS2R R18, SRZ ;  /* 0x0000000000127805 */ /* 0x000fc8000001ff00 */
[----:B------:R0:W2:Y:S01]  /*1430*/  @P3 LDG.E.EL R32, desc[UR6][R26.64] ;  /* 0x000000061a203981 */ /* 0x0000a2000c2e1900 */
[----:B------:R-:W-:-:S04]  /*1440*/  IMAD.WIDE R16, R6, 0x4, R16 ;  /* 0x0000000406107825 */ /* 0x000fc800078e0210 */
[--C-:B------:R-:W-:Y:S01]  /*1450*/  IMAD.IADD R53, R53, 0x1, R8.reuse ;  /* 0x0000000135357824 */ /* 0x100fe200078e0208 */
[----:B------:R1:W2:Y:S01]  /*1460*/  @P3 LDG.E.EL R19, desc[UR6][R36.64] ;  /* 0x0000000624133981 */ /* 0x0002a2000c2e1900 */
[----:B0-----:R-:W0:Y:S01]  /*1470*/  LDC.64 R26, c[0x0][0x240] ;  /* 0x00009000ff1a7b82 */ /* 0x001e220000000a00 */
[----:B------:R-:W-:Y:S02]  /*1480*/  IMAD.MOV.U32 R10, RZ, RZ, RZ ;  /* 0x000000ffff0a7224 */ /* 0x000fe400078e00ff */
[----:B------:R-:W2:Y:S01]  /*1490*/  @P3 LDG.E.EL R33, desc[UR6][R16.64] ;  /* 0x0000000610213981 */ /* 0x000ea2000c2e1900 */
[----:B------:R-:W-:Y:S02]  /*14a0*/  IMAD.MOV.U32 R12, RZ, RZ, RZ ;  /* 0x000000ffff0c7224 */ /* 0x000fe400078e00ff */
[----:B------:R-:W-:Y:S01]  /*14b0*/  IMAD.MOV.U32 R20, RZ, RZ, RZ ;  /* 0x000000ffff147224 */ /* 0x000fe200078e00ff */
[----:B------:R-:W2:Y:S01]  /*14c0*/  @P3 LDG.E.EL R57, desc[UR6][R16.64] ;  /* 0x0000000610393981 */ /* 0x000ea2000c2e1900 */
[--C-:B------:R-:W-:Y:S01]  /*14d0*/  IMAD.IADD R45, R45, 0x1, R8.reuse ;  /* 0x000000012d2d7824 */ /* 0x100fe200078e0208 */
[----:B-1----:R-:W-:Y:S01]  /*14e0*/  CS2R R36, SRZ ;  /* 0x0000000000247805 */ /* 0x002fe2000001ff00 */
[--C-:B------:R-:W-:Y:S01]  /*14f0*/  IMAD.IADD R43, R43, 0x1, R8.reuse ;  /* 0x000000012b2b7824 */ /* 0x100fe200078e0208 */
[----:B------:R-:W2:Y:S01]  /*1500*/  @P3 LDG.E.EL R60, desc[UR6][R16.64] ;  /* 0x00000006103c3981 */ /* 0x000ea2000c2e1900 */
[--C-:B------:R-:W-:Y:S01]  /*1510*/  IMAD.IADD R35, R35, 0x1, R8.reuse ;  /* 0x0000000123237824 */ /* 0x100fe200078e0208 */
[----:B------:R-:W-:Y:S01]  /*1520*/  CS2R R46, SRZ ;  /* 0x00000000002e7805 */ /* 0x000fe2000001ff00 */
[--C-:B------:R-:W-:Y:S01]  /*1530*/  IMAD.IADD R41, R41, 0x1, R8.reuse ;  /* 0x0000000129297824 */ /* 0x100fe200078e0208 */
[----:B------:R-:W2:Y:S01]  /*1540*/  @P3 LDG.E.EL R58, desc[UR6][R16.64] ;  /* 0x00000006103a3981 */ /* 0x000ea2000c2e1900 */
[----:B------:R-:W-:-:S02]  /*1550*/  IMAD.IADD R21, R21, 0x1, R8 ;  /* 0x0000000115157824 */ /* 0x000fc400078e0208 */
[----:B------:R-:W-:Y:S01]  /*1560*/  IMAD.MOV.U32 R8, RZ, RZ, RZ ;  /* 0x000000ffff087224 */ /* 0x000fe200078e00ff */
[----:B------:R-:W2:Y:S01]  /*1570*/  @P4 LDG.E.EL R61, desc[UR6][R16.64] ;  /* 0x00000006103d4981 */ /* 0x000ea2000c2e1900 */
[----:B------:R-:W-:Y:S02]  /*1580*/  IMAD.MOV.U32 R11, RZ, RZ, RZ ;  /* 0x000000ffff0b7224 */ /* 0x000fe400078e00ff */
[----:B------:R-:W-:Y:S01]  /*1590*/  IMAD.WIDE R38, R6, 0x4, R38 ;  /* 0x0000000406267825 */ /* 0x000fe200078e0226 */
[----:B------:R-:W2:Y:S04]  /*15a0*/  @P4 LDG.E.EL R63, desc[UR6][R16.64] ;  /* 0x00000006103f4981 */ /* 0x000ea8000c2e1900 */
[----:B------:R-:W2:Y:S04]  /*15b0*/  @P4 LDG.E.EL R69, desc[UR6][R16.64] ;  /* 0x0000000610454981 */ /* 0x000ea8000c2e1900 */
[----:B------:R1:W2:Y:S01]  /*15c0*/  @P4 LDG.E.EL R66, desc[UR6][R16.64] ;  /* 0x0000000610424981 */ /* 0x0002a2000c2e1900 */
[----:B------:R-:W-:-:S03]  /*15d0*/  IMAD.WIDE R42, R43, 0x4, R92 ;  /* 0x000000042b2a7825 */ /* 0x000fc600078e025c */
[----:B------:R-:W2:Y:S01]  /*15e0*/  @P3 LDG.E.EL R10, desc[UR6][R24.64] ;  /* 0x00000006180a3981 */ /* 0x000ea2000c2e1900 */
[----:B------:R-:W-:-:S03]  /*15f0*/  IMAD.WIDE R34, R35, 0x4, R92 ;  /* 0x0000000423227825 */ /* 0x000fc600078e025c */
[----:B------:R-:W2:Y:S01]  /*1600*/  @P3 LDG.E.EL R12, desc[UR6][R24.64] ;  /* 0x00000006180c3981 */ /* 0x000ea2000c2e1900 */
[----:B-1----:R-:W-:-:S03]  /*1610*/  IMAD.WIDE R16, R53, 0x4, R92 ;  /* 0x0000000435107825 */ /* 0x002fc600078e025c */
[----:B------:R1:W2:Y:S01]  /*1620*/  @P3 LDG.E.EL R20, desc[UR6][R24.64] ;  /* 0x0000000618143981 */ /* 0x0002a2000c2e1900 */
[----:B------:R-:W-:-:S03]  /*1630*/  IMAD.MOV.U32 R53, RZ, RZ, RZ ;  /* 0x000000ffff357224 */ /* 0x000fc600078e00ff */
[----:B------:R-:W2:Y:S01]  /*1640*/  @P3 LDG.E.EL R37, desc[UR6][R38.64] ;  /* 0x0000000626253981 */ /* 0x000ea2000c2e1900 */
[----:B------:R-:W-:-:S03]  /*1650*/  IMAD.WIDE R40, R41, 0x4, R92 ;  /* 0x0000000429287825 */ /* 0x000fc600078e025c */
[----:B------:R-:W2:Y:S01]  /*1660*/  @P3 LDG.E.EL R56, desc[UR6][R38.64] ;  /* 0x0000000626383981 */ /* 0x000ea2000c2e1900 */
[----:B-1----:R-:W-:Y:S01]  /*1670*/  IMAD.WIDE R24, R45, 0x4, R92 ;  /* 0x000000042d187825 */ /* 0x002fe200078e025c */
[----:B------:R-:W-:Y:S02]  /*1680*/  CS2R R44, SRZ ;  /* 0x00000000002c7805 */ /* 0x000fe4000001ff00 */
[----:B------:R-:W2:Y:S04]  /*1690*/  @P3 LDG.E.EL R52, desc[UR6][R38.64] ;  /* 0x0000000626343981 */ /* 0x000ea8000c2e1900 */
[----:B------:R-:W2:Y:S04]  /*16a0*/  @P3 LDG.E.EL R11, desc[UR6][R38.64] ;  /* 0x00000006260b3981 */ /* 0x000ea8000c2e1900 */
[----:B------:R-:W2:Y:S04]  /*16b0*/  @P4 LDG.E.EL R70, desc[UR6][R38.64] ;  /* 0x0000000626464981 */ /* 0x000ea8000c2e1900 */
[----:B------:R-:W2:Y:S04]  /*16c0*/  @P4 LDG.E.EL R65, desc[UR6][R38.64] ;  /* 0x0000000626414981 */ /* 0x000ea8000c2e1900 */
[----:B------:R-:W2:Y:S04]  /*16d0*/  @P4 LDG.E.EL R68, desc[UR6][R38.64] ;  /* 0x0000000626444981 */ /* 0x000ea8000c2e1900 */
[----:B------:R1:W2:Y:S04]  /*16e0*/  @P4 LDG.E.EL R8, desc[UR6][R38.64] ;  /* 0x0000000626084981 */ /* 0x0002a8000c2e1900 */
[----:B------:R0:W2:Y:S01]  /*16f0*/  @P2 LDG.E.EL R47, desc[UR6][R16.64] ;  /* 0x00000006102f2981 */ /* 0x0000a2000c2e1900 */
[----:B------:R-:W-:-:S03]  /*1700*/  IMAD.MOV.U32 R22, RZ, RZ, RZ ;  /* 0x000000ffff167224 */ /* 0x000fc600078e00ff */
[----:B------:R0:W2:Y:S01]  /*1710*/  @P2 LDG.E.EL R53, desc[UR6][R42.64] ;  /* 0x000000062a352981 */ /* 0x0000a2000c2e1900 */
[----:B-1----:R-:W-:-:S03]  /*1720*/  IMAD.WIDE R38, R0, 0x4, R92 ;  /* 0x0000000400267825 */ /* 0x002fc600078e025c */
[----:B------:R1:W2:Y:S01]  /*1730*/  @P2 LDG.E.EL R45, desc[UR6][R34.64] ;  /* 0x00000006222d2981 */ /* 0x0002a2000c2e1900 */
[----:B0-----:R-:W-:-:S03]  /*1740*/  IMAD.WIDE R16, R21, 0x4, R92 ;  /* 0x0000000415107825 */ /* 0x001fc600078e025c */
[----:B------:R0:W2:Y:S01]  /*1750*/  @P2 LDG.E.EL R48, desc[UR6][R40.64] ;  /* 0x0000000628302981 */ /* 0x0000a2000c2e1900 */
[----:B------:R-:W-:Y:S01]  /*1760*/  IMAD.MOV.U32 R21, RZ, RZ, RZ ;  /* 0x000000ffff157224 */ /* 0x000fe200078e00ff */
[----:B------:R-:W-:Y:S02]  /*1770*/  CS2R R42, SRZ ;  /* 0x00000000002a7805 */ /* 0x000fe4000001ff00 */
[----:B------:R0:W2:Y:S01]  /*1780*/  @P1 LDG.E.EL R44, desc[UR6][R38.64] ;  /* 0x00000006262c1981 */ /* 0x0000a2000c2e1900 */
[----:B------:R-:W-:Y:S01]  /*1790*/  IMAD.WIDE R26, R6, 0x4, R26 ;  /* 0x00000004061a7825 */ /* 0x000fe200078e021a */
[----:B-1----:R-:W-:Y:S02]  /*17a0*/  CS2R R34, SRZ ;  /* 0x0000000000227805 */ /* 0x002fe4000001ff00 */
[----:B------:R1:W2:Y:S01]  /*17b0*/  @P1 LDG.E.EL R18, desc[UR6][R16.64] ;  /* 0x0000000610121981 */ /* 0x0002a2000c2e1900 */
[----:B0-----:R-:W-:-:S03]  /*17c0*/  CS2R R40, SRZ ;  /* 0x0000000000287805 */ /* 0x001fc6000001ff00 */
[----:B------:R0:W2:Y:S01]  /*17d0*/  @P1 LDG.E.EL R49, desc[UR6][R24.64] ;  /* 0x0000000618311981 */ /* 0x0000a2000c2e1900 */
[----:B------:R-:W-:-:S03]  /*17e0*/  CS2R R38, SRZ ;  /* 0x0000000000267805 */ /* 0x000fc6000001ff00 */
[----:B------:R-:W2:Y:S01]  /*17f0*/  @P1 LDG.E.EL R35, desc[UR6][R26.64+-0x40] ;  /* 0xffffc0061a231981 */ /* 0x000ea2000c2e1900 */
[----:B-1----:R-:W-:-:S03]  /*1800*/  CS2R R16, SRZ ;  /* 0x0000000000107805 */ /* 0x002fc6000001ff00 */
[----:B------:R-:W2:Y:S01]  /*1810*/  @P1 LDG.E.EL R21, desc[UR6][R26.64+-0x40] ;  /* 0xffffc0061a151981 */ /* 0x000ea2000c2e1900 */
[----:B0-----:R-:W0:Y:S03]  /*1820*/  LDC.64 R24, c[0x0][0x250] ;  /* 0x00009400ff187b82 */ /* 0x001e260000000a00 */
[----:B------:R-:W2:Y:S04]  /*1830*/  @P1 LDG.E.EL R42, desc[UR6][R26.64+-0x40] ;  /* 0xffffc0061a2a1981 */ /* 0x000ea8000c2e1900 */
[----:B------:R-:W2:Y:S04]  /*1840*/  @P1 LDG.E.EL R40, desc[UR6][R26.64+-0x40] ;  /* 0xffffc0061a281981 */ /* 0x000ea8000c2e1900 */
[----:B------:R-:W2:Y:S04]  /*1850*/  @P2 LDG.E.EL R22, desc[UR6][R26.64+-0x40] ;  /* 0xffffc0061a162981 */ /* 0x000ea8000c2e1900 */
[----:B------:R-:W2:Y:S04]  /*1860*/  @P2 LDG.E.EL R16, desc[UR6][R26.64+-0x40] ;  /* 0xffffc0061a102981 */ /* 0x000ea8000c2e1900 */
[----:B------:R-:W2:Y:S04]  /*1870*/  @P2 LDG.E.EL R46, desc[UR6][R26.64+-0x40] ;  /* 0xffffc0061a2e2981 */ /* 0x000ea8000c2e1900 */
[----:B------:R1:W2:Y:S01]  /*1880*/  @P2 LDG.E.EL R38, desc[UR6][R26.64+-0x40] ;  /* 0xffffc0061a262981 */ /* 0x0002a2000c2e1900 */
[----:B------:R-:W0:Y:S01]  /*1890*/  MUFU.RCP R85, R85 ;  /* 0x0000005500557308 */ /* 0x000e220000001000 */
[----:B-1----:R-:W1:Y:S07]  /*18a0*/  LDC.64 R26, c[0x0][0x258] ;  /* 0x00009600ff1a7b82 */ /* 0x002e6e0000000a00 */
[----:B------:R-:W3:Y:S08]  /*18b0*/  MUFU.RCP R84, R84 ;  /* 0x0000005400547308 */ /* 0x000ef00000001000 */
[----:B------:R-:W1:Y:S01]  /*18c0*/  MUFU.RCP R7, R7 ;  /* 0x0000000700077308 */ /* 0x000e620000001000 */
[----:B------:R-:W-:Y:S01]  /*18d0*/  @!P6 FMUL R81, R81, 16777216 ;  /* 0x4b8000005151e820 */ /* 0x000fe20000400000 */
[----:B0-----:R-:W-:Y:S01]  /*18e0*/  FMUL R72, R85, R72 ;  /* 0x0000004855487220 */ /* 0x001fe20000400000 */
[----:B------:R-:W-:-:S04]  /*18f0*/  IMAD.WIDE R24, R6, 0x4, R24 ;  /* 0x0000000406187825 */ /* 0x000fc800078e0218 */
[----:B---3--:R-:W-:Y:S01]  /*1900*/  FMUL R73, R84, R73 ;  /* 0x0000004954497220 */ /* 0x008fe20000400000 */
[----:B------:R-:W-:Y:S01]  /*1910*/  CS2R R84, SRZ ;  /* 0x0000000000547805 */ /* 0x000fe2000001ff00 */
[----:B------:R-:W0:Y:S01]  /*1920*/  MUFU.RCP R81, R81 ;  /* 0x0000005100517308 */ /* 0x000e220000001000 */
[----:B------:R-:W3:Y:S01]  /*1930*/  @P1 LDG.E.EL R41, desc[UR6][R24.64+-0x40] ;  /* 0xffffc00618291981 */ /* 0x000ee2000c2e1900 */
[----:B------:R-:W-:Y:S02]  /*1940*/  IMAD.MOV.U32 R0, RZ, RZ, RZ ;  /* 0x000000ffff007224 */ /* 0x000fe400078e00ff */
[----:B------:R-:W-:Y:S01]  /*1950*/  IMAD.WIDE R92, R9, 0x4, R92 ;  /* 0x00000004095c7825 */ /* 0x000fe200078e025c */
[----:B------:R-:W3:Y:S03]  /*1960*/  @P1 LDG.E.EL R39, desc[UR6][R24.64+-0x40] ;  /* 0xffffc00618271981 */ /* 0x000ee6000c2e1900 */
[----:B-1----:R-:W-:-:S04]  /*1970*/  IMAD.WIDE R26, R6, 0x4, R26 ;  /* 0x00000004061a7825 */ /* 0x002fc800078e021a */
[----:B------:R-:W-:Y:S01]  /*1980*/  FMUL R7, R7, R14 ;  /* 0x0000000e07077220 */ /* 0x000fe20000400000 */
[----:B------:R-:W3:Y:S01]  /*1990*/  @P1 LDG.E.EL R17, desc[UR6][R24.64+-0x40] ;  /* 0xffffc00618111981 */ /* 0x000ee2000c2e1900 */
[----:B------:R-:W-:-:S03]  /*19a0*/  IMAD.MOV.U32 R14, RZ, RZ, RZ ;  /* 0x000000ffff0e7224 */ /* 0x000fc600078e00ff */
[----:B------:R-:W3:Y:S01]  /*19b0*/  @P1 LDG.E.EL R85, desc[UR6][R26.64+-0x40] ;  /* 0xffffc0061a551981 */ /* 0x000ee2000c2e1900 */
[----:B------:R-:W-:Y:S01]  /*19c0*/  IMAD.MOV.U32 R9, RZ, RZ, RZ ;  /* 0x000000ffff097224 */ /* 0x000fe200078e00ff */
[----:B------:R-:W-:Y:S02]  /*19d0*/  MUFU.RCP R77, R77 ;  /* 0x0000004d004d7308 */ /* 0x000fe40000001000 */
[----:B------:R-:W3:Y:S01]  /*19e0*/  @P1 LDG.E.EL R14, desc[UR6][R24.64+-0x40] ;  /* 0xffffc006180e1981 */ /* 0x000ee2000c2e1900 */
[----:B------:R-:W-:-:S03]  /*19f0*/  @!P6 FMUL R86, R86, 16777216 ;  /* 0x4b8000005656e820 */ /* 0x000fc60000400000 */
[----:B------:R-:W3:Y:S04]  /*1a00*/  @P2 LDG.E.EL R0, desc[UR6][R24.64+-0x40] ;  /* 0xffffc00618002981 */ /* 0x000ee8000c2e1900 */
[----:B------:R-:W3:Y:S04]  /*1a10*/  @P2 LDG.E.EL R34, desc[UR6][R24.64+-0x40] ;  /* 0xffffc00618222981 */ /* 0x000ee8000c2e1900 */
[----:B------:R-:W3:Y:S04]  /*1a20*/  @P2 LDG.E.EL R36, desc[UR6][R24.64+-0x40] ;  /* 0xffffc00618242981 */ /* 0x000ee8000c2e1900 */
[----:B------:R1:W3:Y:S04]  /*1a30*/  @P2 LDG.E.EL R43, desc[UR6][R24.64+-0x40] ;  /* 0xffffc006182b2981 */ /* 0x0002e8000c2e1900 */
[----:B------:R-:W3:Y:S04]  /*1a40*/  @P2 LDG.E.EL R84, desc[UR6][R26.64+-0x40] ;  /* 0xffffc0061a542981 */ /* 0x000ee8000c2e1900 */
[----:B------:R4:W3:Y:S01]  /*1a50*/  @P1 LDG.E.EL R9, desc[UR6][R92.64] ;  /* 0x000000065c091981 */ /* 0x0008e2000c2e1900 */
[----:B-1----:R-:W1:Y:S01]  /*1a60*/  MUFU.RCP R25, R76 ;  /* 0x0000004c00197308 */ /* 0x002e620000001000 */
[----:B0-----:R-:W-:-:S07]  /*1a70*/  FMUL R86, R81, R86 ;  /* 0x0000005651567220 */ /* 0x001fce0000400000 */
[----:B----4-:R0:W-:Y:S02]  /*1a80*/  MUFU.RCP R93, R80 ;  /* 0x00000050005d7308 */ /* 0x0101e40000001000 */
[----:B0-----:R-:W-:-:S06]  /*1a90*/  CS2R R80, SRZ ;  /* 0x0000000000507805 */ /* 0x001fcc000001ff00 */
[----:B------:R0:W-:Y:S01]  /*1aa0*/  MUFU.RCP R92, R79 ;  /* 0x0000004f005c7308 */ /* 0x0001e20000001000 */
[----:B-1----:R-:W-:Y:S01]  /*1ab0*/  FMUL R82, R25, R82 ;  /* 0x0000005219527220 */ /* 0x002fe20000400000 */
[----:B------:R-:W-:Y:S01]  /*1ac0*/  FMUL R83, R77, R83 ;  /* 0x000000534d537220 */ /* 0x000fe20000400000 */
[----:B------:R-:W4:Y:S05]  /*1ad0*/  @P2 LDG.E.EL R81, desc[UR6][R26.64+-0x40] ;  /* 0xffffc0061a512981 */ /* 0x000f2a000c2e1900 */
[----:B------:R-:W1:Y:S01]  /*1ae0*/  MUFU.RCP R75, R75 ;  /* 0x0000004b004b7308 */ /* 0x000e620000001000 */
[----:B0-----:R-:W-:Y:S01]  /*1af0*/  IMAD.MOV.U32 R79, RZ, RZ, RZ ;  /* 0x000000ffff4f7224 */ /* 0x001fe200078e00ff */
[----:B------:R-:W-:-:S02]  /*1b00*/  SEL R25, R91, RZ, P4 ;  /* 0x000000ff5b197207 */ /* 0x000fc40002000000 */
[----:B------:R-:W-:Y:S02]  /*1b10*/  CS2R R76, SRZ ;  /* 0x00000000004c7805 */ /* 0x000fe4000001ff00 */
[----:B------:R-:W-:Y:S01]  /*1b20*/  SEL R24, R51, RZ, P4 ;  /* 0x000000ff33187207 */ /* 0x000fe20002000000 */
[----:B------:R-:W4:Y:S01]  /*1b30*/  @P2 LDG.E.EL R80, desc[UR6][R26.64+-0x40] ;  /* 0xffffc0061a502981 */ /* 0x000f22000c2e1900 */
[----:B-----5:R-:W-:Y:S02]  /*1b40*/  SEL R91, R50, RZ, P4 ;  /* 0x000000ff325b7207 */ /* 0x020fe40002000000 */
[----:B------:R-:W0:Y:S01]  /*1b50*/  LDC.64 R50, c[0x0][0x260] ;  /* 0x00009800ff327b82 */ /* 0x000e220000000a00 */
[----:B------:R-:W5:Y:S04]  /*1b60*/  @P1 LDG.E.EL R79, desc[UR6][R26.64+-0x40] ;  /* 0xffffc0061a4f1981 */ /* 0x000f68000c2e1900 */
[----:B------:R-:W5:Y:S01]  /*1b70*/  @P2 LDG.E.EL R76, desc[UR6][R26.64+-0x40] ;  /* 0xffffc0061a4c2981 */ /* 0x000f62000c2e1900 */
[----:B------:R-:W-:Y:S01]  /*1b80*/  FADD R25, R25, -R24 ;  /* 0x8000001819197221 */ /* 0x000fe20000000000 */
[----:B-1----:R-:W-:Y:S01]  /*1b90*/  FMUL R78, R75, R78 ;  /* 0x0000004e4b4e7220 */ /* 0x002fe20000400000 */
[----:B--2---:R-:W-:Y:S01]  /*1ba0*/  SEL R24, R88, RZ, P4 ;  /* 0x000000ff58187207 */ /* 0x004fe20002000000 */
[----:B------:R-:W-:Y:S01]  /*1bb0*/  IMAD.MOV.U32 R75, RZ, RZ, RZ ;  /* 0x000000ffff4b7224 */ /* 0x000fe200078e00ff */
[----:B------:R-:W2:Y:S01]  /*1bc0*/  @P1 LDG.E.EL R77, desc[UR6][R26.64+-0x40] ;  /* 0xffffc0061a4d1981 */ /* 0x000ea2000c2e1900 */
[----:B------:R-:W-:Y:S01]  /*1bd0*/  FMUL R88, R90, R25 ;  /* 0x000000195a587220 */ /* 0x000fe20000400000 */
[----:B------:R-:W-:Y:S01]  /*1be0*/  SEL R30, R30, RZ, P4 ;  /* 0x000000ff1e1e7207 */ /* 0x000fe20002000000 */
[----:B------:R-:W-:Y:S01]  /*1bf0*/  FADD R24, R24, -R91 ;  /* 0x8000005b18187221 */ /* 0x000fe20000000000 */
[----:B------:R-:W-:Y:S01]  /*1c00*/  SEL R91, R54, RZ, P4 ;  /* 0x000000ff365b7207 */ /* 0x000fe20002000000 */
[----:B------:R1:W2:Y:S01]  /*1c10*/  @P1 LDG.E.EL R75, desc[UR6][R26.64+-0x40] ;  /* 0xffffc0061a4b1981 */ /* 0x0002a2000c2e1900 */
[----:B------:R-:W-:-:S02]  /*1c20*/  SEL R54, R55, RZ, P4 ;  /* 0x000000ff37367207 */ /* 0x000fc40002000000 */
[----:B------:R-:W-:Y:S01]  /*1c30*/  SEL R25, R31, RZ, P4 ;  /* 0x000000ff1f197207 */ /* 0x000fe20002000000 */
[----:B------:R-:W-:Y:S02]  /*1c40*/  IMAD R55, R4, 0x400, R15 ;  /* 0x0000040004377824 */ /* 0x000fe400078e020f */
[----:B------:R-:W-:Y:S01]  /*1c50*/  FADD R31, R30, -R91 ;  /* 0x8000005b1e1f7221 */ /* 0x000fe20000000000 */
[----:B------:R-:W-:Y:S01]  /*1c60*/  FMUL R89, R89, R24 ;  /* 0x0000001859597220 */ /* 0x000fe20000400000 */
[----:B------:R-:W-:Y:S01]  /*1c70*/  FADD R30, R25, -R54 ;  /* 0x80000036191e7221 */ /* 0x000fe20000000000 */
[----:B------:R-:W-:Y:S02]  /*1c80*/  CS2R R24, SRZ ;  /* 0x0000000000187805 */ /* 0x000fe4000001ff00 */
[----:B-1----:R-:W-:Y:S01]  /*1c90*/  CS2R R26, SRZ ;  /* 0x00000000001a7805 */ /* 0x002fe2000001ff00 */
[----:B0-----:R-:W-:-:S04]  /*1ca0*/  IMAD.WIDE R54, R55, 0x4, R50 ;  /* 0x0000000437367825 */ /* 0x001fc800078e0232 */
[----:B------:R-:W-:Y:S01]  /*1cb0*/  FMUL R91, R29, R30 ;  /* 0x0000001e1d5b7220 */ /* 0x000fe20000400000 */
[----:B------:R0:W2:Y:S01]  /*1cc0*/  @P0 LDG.E.EL.128 R24, desc[UR6][R54.64] ;  /* 0x0000000636180981 */ /* 0x0000a2000c2e1d00 */
[----:B------:R-:W-:Y:S02]  /*1cd0*/  IMAD R29, R4, 0x400, R23 ;  /* 0x00000400041d7824 */ /* 0x000fe400078e0217 */
[----:B------:R-:W-:Y:S01]  /*1ce0*/  FMUL R90, R28, R31 ;  /* 0x0000001f1c5a7220 */ /* 0x000fe20000400000 */
[----:B------:R-:W-:Y:S01]  /*1cf0*/  CS2R R30, SRZ ;  /* 0x00000000001e7805 */ /* 0x000fe2000001ff00 */
[----:B------:R-:W-:Y:S01]  /*1d00*/  IMAD.WIDE R50, R29, 0x4, R50 ;  /* 0x000000041d327825 */ /* 0x000fe200078e0232 */
[----:B------:R-:W-:-:S06]  /*1d10*/  CS2R R28, SRZ ;  /* 0x00000000001c7805 */ /* 0x000fcc000001ff00 */
[----:B------:R1:W2:Y:S01]  /*1d20*/  @P5 LDG.E.EL.128 R28, desc[UR6][R50.64] ;  /* 0x00000006321c5981 */ /* 0x0002a2000c2e1d00 */
[----:B------:R-:W-:-:S04]  /*1d30*/  LEA.HI R13, R13, R4, RZ, 0x4 ;  /* 0x000000040d0d7211 */ /* 0x000fc800078f20ff */
[----:B0-----:R-:W-:Y:S02]  /*1d40*/  SHF.R.S32.HI R54, RZ, 0x4, R13 ;  /* 0x00000004ff367819 */ /* 0x001fe4000001140d */
[C---:B------:R-:W-:Y:S02]  /*1d50*/  LOP3.LUT R55, R13.reuse, 0x1ffff0, RZ, 0xc0, !PT ;  /* 0x001ffff00d377812 */ /* 0x040fe400078ec0ff */
[----:B------:R-:W-:Y:S01]  /*1d60*/  LEA.HI R13, R13, R54, RZ, 0x1 ;  /* 0x000000360d0d7211 */ /* 0x000fe200078f08ff */
[----:B------:R-:W-:Y:S01]  /*1d70*/  FMUL R87, R92, R87 ;  /* 0x000000575c577220 */ /* 0x000fe20000400000 */
[----:B------:R-:W-:Y:S02]  /*1d80*/  IMAD.SHL.U32 R3, R3, 0x8000, RZ ;  /* 0x0000800003037824 */ /* 0x000fe400078e00ff */
[----:B------:R-:W-:Y:S01]  /*1d90*/  LOP3.LUT R13, R13, 0x3ffffe, RZ, 0xc0, !PT ;  /* 0x003ffffe0d0d7812 */ /* 0x000fe200078ec0ff */
[----:B------:R-:W-:-:S04]  /*1da0*/  IMAD.IADD R92, R4, 0x1, -R55 ;  /* 0x00000001045c7824 */ /* 0x000fc800078e0a37 */
[----:B------:R-:W-:Y:S02]  /*1db0*/  IMAD.IADD R54, R54, 0x1, -R13 ;  /* 0x0000000136367824 */ /* 0x000fe400078e0a0d */
[----:B------:R-:W-:Y:S01]  /*1dc0*/  IMAD R13, R92, 0x800, R3 ;  /* 0x000008005c0d7824 */ /* 0x000fe200078e0203 */
[----:B------:R-:W-:-:S03]  /*1dd0*/  SEL R64, R64, RZ, P3 ;  /* 0x000000ff40407207 */ /* 0x000fc60001800000 */
[----:B------:R-:W-:Y:S01]  /*1de0*/  IMAD R54, R54, 0x400, R13 ;  /* 0x0000040036367824 */ /* 0x000fe200078e020d */
[----:B------:R-:W-:Y:S02]  /*1df0*/  SEL R13, R10, RZ, P3 ;  /* 0x000000ff0a0d7207 */ /* 0x000fe40001800000 */
[----:B------:R-:W-:Y:S02]  /*1e00*/  SEL R10, R2, RZ, P3 ;  /* 0x000000ff020a7207 */ /* 0x000fe40001800000 */
[----:B-1----:R-:W-:Y:S01]  /*1e10*/  SEL R51, R12, RZ, P3 ;  /* 0x000000ff0c337207 */ /* 0x002fe20001800000 */
[----:B------:R-:W-:Y:S01]  /*1e20*/  FADD R2, R64, -R13 ;  /* 0x8000000d40027221 */ /* 0x000fe20000000000 */
[----:B------:R-:W-:Y:S02]  /*1e30*/  SEL R13, R32, RZ, P3 ;  /* 0x000000ff200d7207 */ /* 0x000fe40001800000 */
[----:B------:R-:W-:Y:S01]  /*1e40*/  SEL R20, R20, RZ, P3 ;  /* 0x000000ff14147207 */ /* 0x000fe20001800000 */
[----:B------:R-:W-:Y:S01]  /*1e50*/  FADD R10, R10, -R51 ;  /* 0x800000330a0a7221 */ /* 0x000fe20000000000 */
[----:B------:R-:W-:Y:S01]  /*1e60*/  FMUL R7, R7, R2 ;  /* 0x0000000207077220 */ /* 0x000fe20000400000 */
[----:B------:R-:W-:-:S02]  /*1e70*/  SEL R12, R19, RZ, P3 ;  /* 0x000000ff130c7207 */ /* 0x000fc40001800000 */
[----:B------:R-:W-:Y:S01]  /*1e80*/  FMUL R67, R67, R10 ;  /* 0x0000000a43437220 */ /* 0x000fe20000400000 */
[----:B------:R-:W-:Y:S01]  /*1e90*/  SEL R2, R63, RZ, P4 ;  /* 0x000000ff3f027207 */ /* 0x000fe20002000000 */
[----:B------:R-:W-:Y:S01]  /*1ea0*/  FADD R13, R13, -R20 ;  /* 0x800000140d0d7221 */ /* 0x000fe20000000000 */
[----:B------:R-:W-:Y:S02]  /*1eb0*/  SEL R10, R33, RZ, P3 ;  /* 0x000000ff210a7207 */ /* 0x000fe40001800000 */
[----:B------:R-:W-:Y:S02]  /*1ec0*/  SEL R66, R66, RZ, P4 ;  /* 0x000000ff42427207 */ /* 0x000fe40002000000 */
[----:B------:R-:W-:-:S05]  /*1ed0*/  SEL R37, R37, RZ, P3 ;  /* 0x000000ff25257207 */ /* 0x000fca0001800000 */
[----:B------:R-:W-:Y:S01]  /*1ee0*/  FFMA R7, R10, R7, R37 ;  /* 0x000000070a077223 */ /* 0x000fe20000000025 */
[----:B------:R-:W-:Y:S02]  /*1ef0*/  SEL R65, R65, RZ, P4 ;  /* 0x000000ff41417207 */ /* 0x000fe40002000000 */
[----:B------:R-:W-:Y:S02]  /*1f00*/  SEL R10, R11, RZ, P3 ;  /* 0x000000ff0b0a7207 */ /* 0x000fe40001800000 */
[----:B------:R-:W-:Y:S01]  /*1f10*/  SEL R19, R8, RZ, P4 ;  /* 0x000000ff08137207 */ /* 0x000fe20002000000 */
[----:B------:R-:W-:Y:S01]  /*1f20*/  FFMA R89, R2, R89, R65 ;  /* 0x0000005902597223 */ /* 0x000fe20000000041 */
[----:B------:R-:W-:Y:S01]  /*1f30*/  FMUL R2, R62, R13 ;  /* 0x0000000d3e027220 */ /* 0x000fe20000400000 */
[----:B------:R-:W-:Y:S02]  /*1f40*/  SEL R8, R57, RZ, P3 ;  /* 0x000000ff39087207 */ /* 0x000fe40001800000 */
[----:B------:R-:W-:Y:S01]  /*1f50*/  FFMA R91, R66, R91, R19 ;  /* 0x0000005b425b7223 */ /* 0x000fe20000000013 */
[----:B------:R-:W-:-:S02]  /*1f60*/  SEL R13, R58, RZ, P3 ;  /* 0x000000ff3a0d7207 */ /* 0x000fc40001800000 */
[----:B------:R-:W-:Y:S02]  /*1f70*/  SEL R19, R56, RZ, P3 ;  /* 0x000000ff38137207 */ /* 0x000fe40001800000 */
[----:B------:R-:W-:Y:S01]  /*1f80*/  SEL R53, R53, RZ, P2 ;  /* 0x000000ff35357207 */ /* 0x000fe20001000000 */
[----:B------:R-:W-:Y:S02]  /*1f90*/  FFMA R2, R13, R2, R10 ;  /* 0x000000020d027223 */ /* 0x000fe4000000000a */
[----:B------:R-:W-:Y:S01]  /*1fa0*/  FFMA R67, R8, R67, R19 ;  /* 0x0000004308437223 */ /* 0x000fe20000000013 */
[----:B------:R-:W-:Y:S02]  /*1fb0*/  SEL R59, R59, RZ, P3 ;  /* 0x000000ff3b3b7207 */ /* 0x000fe40001800000 */
[----:B------:R-:W-:Y:S02]  /*1fc0*/  SEL R60, R60, RZ, P3 ;  /* 0x000000ff3c3c7207 */ /* 0x000fe40001800000 */
[----:B------:R-:W-:-:S02]  /*1fd0*/  SEL R33, R52, RZ, P3 ;  /* 0x000000ff34217207 */ /* 0x000fc40001800000 */
[----:B------:R-:W-:Y:S02]  /*1fe0*/  SEL R49, R49, RZ, P1 ;  /* 0x000000ff31317207 */ /* 0x000fe40000800000 */
[----:B------:R-:W-:Y:S02]  /*1ff0*/  SEL R10, R35, RZ, P1 ;  /* 0x000000ff230a7207 */ /* 0x000fe40000800000 */
[----:B------:R-:W-:Y:S02]  /*2000*/  ISETP.GE.AND P3, PT, R6, 0x10, PT ;  /* 0x000000100600780c */ /* 0x000fe40003f66270 */
[----:B------:R-:W-:Y:S02]  /*2010*/  SEL R13, R48, RZ, P2 ;  /* 0x000000ff300d7207 */ /* 0x000fe40001000000 */
[----:B------:R-:W-:-:S05]  /*2020*/  SEL R16, R16, RZ, P2 ;  /* 0x000000ff10107207 */ /* 0x000fca0001000000 */
[----:B------:R-:W-:-:S04]  /*2030*/  FADD R8, R53, -R16 ;  /* 0x8000001035087221 */ /* 0x000fc80000000000 */
[----:B------:R-:W-:Y:S01]  /*2040*/  FMUL R73, R73, R8 ;  /* 0x0000000849497220 */ /* 0x000fe20000400000 */
[----:B------:R-:W-:Y:S01]  /*2050*/  FADD R8, R49, -R10 ;  /* 0x8000000a31087221 */ /* 0x000fe20000000000 */
[----:B------:R-:W-:-:S03]  /*2060*/  SEL R38, R38, RZ, P2 ;  /* 0x000000ff26267207 */ /* 0x000fc60001000000 */
[----:B------:R-:W-:Y:S01]  /*2070*/  FMUL R8, R87, R8 ;  /* 0x0000000857087220 */ /* 0x000fe20000400000 */
[----:B------:R-:W-:Y:S01]  /*2080*/  SEL R61, R61, RZ, P4 ;  /* 0x000000ff3d3d7207 */ /* 0x000fe20002000000 */
[----:B------:R-:W-:Y:S01]  /*2090*/  FADD R12, R12, -R59 ;  /* 0x8000003b0c0c7221 */ /* 0x000fe20000000000 */
[----:B------:R-:W-:Y:S02]  /*20a0*/  SEL R70, R70, RZ, P4 ;  /* 0x000000ff46467207 */ /* 0x000fe40002000000 */
[----:B------:R-:W-:Y:S02]  /*20b0*/  SEL R69, R69, RZ, P4 ;  /* 0x000000ff45457207 */ /* 0x000fe40002000000 */
[----:B------:R-:W-:Y:S02]  /*20c0*/  SEL R68, R68, RZ, P4 ;  /* 0x000000ff44447207 */ /* 0x000fe40002000000 */
[----:B------:R-:W-:Y:S01]  /*20d0*/  FSETP.GEU.AND P4, PT, R7, RZ, PT ;  /* 0x000000ff0700720b */ /* 0x000fe20003f8e000 */
[----:B------:R-:W-:Y:S01]  /*20e0*/  FADD R13, R13, -R38 ;  /* 0x800000260d0d7221 */ /* 0x000fe20000000000 */
[----:B------:R-:W-:Y:S01]  /*20f0*/  SEL R22, R22, RZ, P2 ;  /* 0x000000ff16167207 */ /* 0x000fe20001000000 */
[----:B------:R-:W-:Y:S01]  /*2100*/  FMUL R71, R71, R12 ;  /* 0x0000000c47477220 */ /* 0x000fe20000400000 */
[----:B------:R-:W-:-:S02]  /*2110*/  SEL R11, R47, RZ, P2 ;  /* 0x000000ff2f0b7207 */ /* 0x000fc40001000000 */
[----:B---3--:R-:W-:Y:S02]  /*2120*/  SEL R41, R41, RZ, P1 ;  /* 0x000000ff29297207 */ /* 0x008fe40000800000 */
[----:B------:R-:W-:Y:S02]  /*2130*/  FSEL R7, R7, RZ, P4 ;  /* 0x000000ff07077208 */ /* 0x000fe40002000000 */
[----:B------:R-:W-:-:S05]  /*2140*/  SEL R10, R85, RZ, P1 ;  /* 0x000000ff550a7207 */ /* 0x000fca0000800000 */
[----:B------:R-:W-:Y:S01]  /*2150*/  FFMA R10, R41, R8, R10 ;  /* 0x00000008290a7223 */ /* 0x000fe2000000000a */
[----:B------:R-:W-:Y:S01]  /*2160*/  FMUL R13, R86, R13 ;  /* 0x0000000d560d7220 */ /* 0x000fe20000400000 */
[----:B------:R-:W-:-:S03]  /*2170*/  FADD R11, R11, -R22 ;  /* 0x800000160b0b7221 */ /* 0x000fc60000000000 */
[----:B------:R-:W-:Y:S02]  /*2180*/  FSETP.GEU.AND P4, PT, R10, RZ, PT ;  /* 0x000000ff0a00720b */ /* 0x000fe40003f8e000 */
[----:B------:R-:W-:Y:S02]  /*2190*/  SEL R46, R46, RZ, P2 ;  /* 0x000000ff2e2e7207 */ /* 0x000fe40001000000 */
[----:B------:R-:W-:Y:S02]  /*21a0*/  SEL R45, R45, RZ, P2 ;  /* 0x000000ff2d2d7207 */ /* 0x000fe40001000000 */
[----:B------:R-:W-:Y:S02]  /*21b0*/  @P3 FSEL R7, R10, RZ, P4 ;  /* 0x000000ff0a073208 */ /* 0x000fe40002000000 */
[----:B------:R-:W-:Y:S02]  /*21c0*/  SEL R12, R43, RZ, P2 ;  /* 0x000000ff2b0c7207 */ /* 0x000fe40001000000 */
[----:B------:R-:W-:-:S02]  /*21d0*/  SEL R19, R84, RZ, P2 ;  /* 0x000000ff54137207 */ /* 0x000fc40001000000 */
[----:B------:R-:W-:Y:S01]  /*21e0*/  FSETP.GEU.AND P4, PT, R91, RZ, PT ;  /* 0x000000ff5b00720b */ /* 0x000fe20003f8e000 */
[----:B------:R-:W-:Y:S02]  /*21f0*/  FMUL R72, R72, R11 ;  /* 0x0000000b48487220 */ /* 0x000fe40000400000 */
[----:B------:R-:W-:Y:S01]  /*2200*/  FFMA R13, R12, R13, R19 ;  /* 0x0000000d0c0d7223 */ /* 0x000fe20000000013 */
[----:B------:R-:W-:Y:S01]  /*2210*/  FMUL R74, R93, R74 ;  /* 0x0000004a5d4a7220 */ /* 0x000fe20000400000 */
[----:B------:R-:W-:Y:S01]  /*2220*/  FADD R11, R45, -R46 ;  /* 0x8000002e2d0b7221 */ /* 0x000fe20000000000 */
[----:B------:R-:W-:Y:S01]  /*2230*/  FSEL R10, R91, RZ, P4 ;  /* 0x000000ff5b0a7208 */ /* 0x000fe20002000000 */
[----:B------:R-:W-:Y:S01]  /*2240*/  FFMA R90, R69, R90, R68 ;  /* 0x0000005a455a7223 */ /* 0x000fe20000000044 */
[----:B------:R-:W-:Y:S02]  /*2250*/  SEL R21, R21, RZ, P1 ;  /* 0x000000ff15157207 */ /* 0x000fe40000800000 */
[----:B------:R-:W-:-:S02]  /*2260*/  SEL R8, R44, RZ, P1 ;  /* 0x000000ff2c087207 */ /* 0x000fc40000800000 */
[C---:B------:R-:W-:Y:S01]  /*2270*/  FSETP.GEU.AND P4, PT, R13.reuse, RZ, PT ;  /* 0x000000ff0d00720b */ /* 0x040fe20003f8e000 */
[----:B------:R-:W-:Y:S01]  /*2280*/  FMUL R74, R74, R11 ;  /* 0x0000000b4a4a7220 */ /* 0x000fe20000400000 */
[----:B------:R-:W-:Y:S01]  /*2290*/  SEL R19, R36, RZ, P2 ;  /* 0x000000ff24137207 */ /* 0x000fe20001000000 */
[----:B------:R-:W-:Y:S01]  /*22a0*/  FADD R8, R8, -R21 ;  /* 0x8000001508087221 */ /* 0x000fe20000000000 */
[----:B------:R-:W-:Y:S02]  /*22b0*/  @P3 FSEL R10, R13, RZ, P4 ;  /* 0x000000ff0d0a3208 */ /* 0x000fe40002000000 */
[C---:B------:R-:W-:Y:S01]  /*22c0*/  FSETP.GEU.AND P4, PT, R90.reuse, RZ, PT ;  /* 0x000000ff5a00720b */ /* 0x040fe20003f8e000 */
[----:B------:R-:W-:Y:S01]  /*22d0*/  FMUL R8, R83, R8 ;  /* 0x0000000853087220 */ /* 0x000fe20000400000 */
[----:B------:R-:W-:Y:S02]  /*22e0*/  SEL R39, R39, RZ, P1 ;  /* 0x000000ff27277207 */ /* 0x000fe40000800000 */
[----:B----4-:R-:W-:Y:S01]  /*22f0*/  SEL R12, R81, RZ, P2 ;  /* 0x000000ff510c7207 */ /* 0x010fe20001000000 */
[----:B------:R-:W0:Y:S01]  /*2300*/  S2R R20, SR_TID.X ;  /* 0x0000000000147919 */ /* 0x000e220000002100 */
[----:B------:R-:W-:-:S03]  /*2310*/  FSEL R13, R90, RZ, P4 ;  /* 0x000000ff5a0d7208 */ /* 0x000fc60002000000 */
[----:B------:R-:W-:Y:S01]  /*2320*/  FFMA R74, R19, R74, R12 ;  /* 0x0000004a134a7223 */ /* 0x000fe2000000000c */
[----:B------:R-:W-:Y:S02]  /*2330*/  SEL R19, R0, RZ, P2 ;  /* 0x000000ff00137207 */ /* 0x000fe40001000000 */
[----:B------:R-:W-:Y:S02]  /*2340*/  FSETP.GEU.AND P4, PT, R67, RZ, PT ;  /* 0x000000ff4300720b */ /* 0x000fe40003f8e000 */
[----:B-----5:R-:W-:Y:S02]  /*2350*/  SEL R0, R79, RZ, P1 ;  /* 0x000000ff4f007207 */ /* 0x020fe40000800000 */
[----:B------:R-:W-:Y:S02]  /*2360*/  SEL R34, R34, RZ, P2 ;  /* 0x000000ff22227207 */ /* 0x000fe40001000000 */
[----:B------:R-:W-:Y:S01]  /*2370*/  SEL R21, R76, RZ, P2 ;  /* 0x000000ff4c157207 */ /* 0x000fe20001000000 */
[----:B------:R-:W-:Y:S01]  /*2380*/  FFMA R8, R39, R8, R0 ;  /* 0x0000000827087223 */ /* 0x000fe20000000000 */
[----:B------:R-:W-:-:S02]  /*2390*/  SEL R42, R42, RZ, P1 ;  /* 0x000000ff2a2a7207 */ /* 0x000fc40000800000 */
[----:B------:R-:W-:Y:S02]  /*23a0*/  SEL R11, R18, RZ, P1 ;  /* 0x000000ff120b7207 */ /* 0x000fe40000800000 */
[----:B------:R-:W-:Y:S01]  /*23b0*/  FSEL R0, R67, RZ, P4 ;  /* 0x000000ff43007208 */ /* 0x000fe20002000000 */
[----:B------:R-:W-:Y:S01]  /*23c0*/  FFMA R73, R34, R73, R21 ;  /* 0x0000004922497223 */ /* 0x000fe20000000015 */
[----:B------:R-:W-:Y:S02]  /*23d0*/  SEL R40, R40, RZ, P1 ;  /* 0x000000ff28287207 */ /* 0x000fe40000800000 */
[----:B------:R-:W-:Y:S02]  /*23e0*/  SEL R80, R80, RZ, P2 ;  /* 0x000000ff50507207 */ /* 0x000fe40001000000 */
[----:B------:R-:W-:Y:S02]  /*23f0*/  SEL R9, R9, RZ, P1 ;  /* 0x000000ff09097207 */ /* 0x000fe40000800000 */
[----:B------:R-:W-:-:S02]  /*2400*/  FSETP.GEU.AND P4, PT, R89, RZ, PT ;  /* 0x000000ff5900720b */ /* 0x000fc40003f8e000 */
[C---:B------:R-:W-:Y:S01]  /*2410*/  FSETP.GEU.AND P2, PT, R74.reuse, RZ, PT ;  /* 0x000000ff4a00720b */ /* 0x040fe20003f4e000 */
[----:B------:R-:W-:Y:S01]  /*2420*/  FADD R11, R11, -R42 ;  /* 0x8000002a0b0b7221 */ /* 0x000fe20000000000 */
[----:B------:R-:W-:Y:S01]  /*2430*/  FSEL R12, R89, RZ, P4 ;  /* 0x000000ff590c7208 */ /* 0x000fe20002000000 */
[----:B------:R-:W-:Y:S01]  /*2440*/  FFMA R88, R61, R88, R70 ;  /* 0x000000583d587223 */ /* 0x000fe20000000046 */
[----:B------:R-:W-:Y:S01]  /*2450*/  FADD R9, R9, -R40 ;  /* 0x8000002809097221 */ /* 0x000fe20000000000 */
[----:B------:R-:W-:Y:S01]  /*2460*/  @P3 FSEL R13, R74, RZ, P2 ;  /* 0x000000ff4a0d3208 */ /* 0x000fe20001000000 */
[----:B------:R-:W-:Y:S01]  /*2470*/  FFMA R72, R19, R72, R80 ;  /* 0x0000004813487223 */ /* 0x000fe20000000050 */
[----:B------:R-:W-:Y:S01]  /*2480*/  FSETP.GEU.AND P4, PT, R8, RZ, PT ;  /* 0x000000ff0800720b */ /* 0x000fe20003f8e000 */
[----:B------:R-:W-:Y:S01]  /*2490*/  FMUL R11, R82, R11 ;  /* 0x0000000b520b7220 */ /* 0x000fe20000400000 */
[----:B------:R-:W-:Y:S02]  /*24a0*/  SEL R16, R17, RZ, P1 ;  /* 0x000000ff11107207 */ /* 0x000fe40000800000 */
[----:B--2---:R-:W-:Y:S01]  /*24b0*/  SEL R77, R77, RZ, P1 ;  /* 0x000000ff4d4d7207 */ /* 0x004fe20000800000 */
[----:B------:R-:W-:Y:S01]  /*24c0*/  FMUL R78, R78, R9 ;  /* 0x000000094e4e7220 */ /* 0x000fe20000400000 */
[----:B------:R-:W-:-:S02]  /*24d0*/  FSETP.GEU.AND P2, PT, R73, RZ, PT ;  /* 0x000000ff4900720b */ /* 0x000fc40003f4e000 */
[----:B------:R-:W-:Y:S02]  /*24e0*/  SEL R14, R14, RZ, P1 ;  /* 0x000000ff0e0e7207 */ /* 0x000fe40000800000 */
[----:B------:R-:W-:Y:S01]  /*24f0*/  SEL R75, R75, RZ, P1 ;  /* 0x000000ff4b4b7207 */ /* 0x000fe20000800000 */
[----:B------:R-:W-:Y:S01]  /*2500*/  FFMA R71, R60, R71, R33 ;  /* 0x000000473c477223 */ /* 0x000fe20000000021 */
[----:B------:R-:W-:Y:S01]  /*2510*/  @P3 FSEL R0, R8, RZ, P4 ;  /* 0x000000ff08003208 */ /* 0x000fe20002000000 */
[----:B------:R-:W-:Y:S01]  /*2520*/  FFMA R11, R16, R11, R77 ;  /* 0x0000000b100b7223 */ /* 0x000fe2000000004d */
[----:B------:R-:W-:Y:S01]  /*2530*/  @P3 FSEL R12, R73, RZ, P2 ;  /* 0x000000ff490c3208 */ /* 0x000fe20001000000 */
[----:B------:R-:W1:Y:S01]  /*2540*/  LDC.64 R18, c[0x0][0x268] ;  /* 0x00009a00ff127b82 */ /* 0x000e620000000a00 */
[----:B------:R-:W-:Y:S02]  /*2550*/  FSETP.GEU.AND P4, PT, R88, RZ, PT ;  /* 0x000000ff5800720b */ /* 0x000fe40003f8e000 */
[----:B------:R-:W-:Y:S01]  /*2560*/  FSETP.GEU.AND P2, PT, R72, RZ, PT ;  /* 0x000000ff4800720b */ /* 0x000fe20003f4e000 */
[----:B------:R-:W-:Y:S01]  /*2570*/  FFMA R75, R14, R78, R75 ;  /* 0x0000004e0e4b7223 */ /* 0x000fe2000000004b */
[----:B------:R-:W-:-:S02]  /*2580*/  FSETP.GEU.AND P1, PT, R2, RZ, PT ;  /* 0x000000ff0200720b */ /* 0x000fc40003f2e000 */
[----:B------:R-:W-:Y:S02]  /*2590*/  FSEL R9, R88, RZ, P4 ;  /* 0x000000ff58097208 */ /* 0x000fe40002000000 */
[----:B------:R-:W-:Y:S02]  /*25a0*/  FSETP.GEU.AND P4, PT, R71, RZ, PT ;  /* 0x000000ff4700720b */ /* 0x000fe40003f8e000 */
[----:B------:R-:W-:Y:S02]  /*25b0*/  @P3 FSEL R9, R72, RZ, P2 ;  /* 0x000000ff48093208 */ /* 0x000fe40001000000 */
[----:B------:R-:W-:Y:S02]  /*25c0*/  FSETP.GEU.AND P2, PT, R11, RZ, PT ;  /* 0x000000ff0b00720b */ /* 0x000fe40003f4e000 */
[----:B------:R-:W-:Y:S02]  /*25d0*/  FSEL R2, R2, RZ, P1 ;  /* 0x000000ff02027208 */ /* 0x000fe40000800000 */
[----:B------:R-:W-:Y:S01]  /*25e0*/  FSETP.GEU.AND P1, PT, R75, RZ, PT ;  /* 0x000000ff4b00720b */ /* 0x000fe20003f2e000 */
[----:B------:R-:W-:Y:S01]  /*25f0*/  FADD R8, R9, R24 ;  /* 0x0000001809087221 */ /* 0x000fe20000000000 */
[----:B------:R-:W-:-:S02]  /*2600*/  FSEL R71, R71, RZ, P4 ;  /* 0x000000ff47477208 */ /* 0x000fc40002000000 */
[----:B------:R-:W-:Y:S02]  /*2610*/  @P3 FSEL R71, R11, RZ, P2 ;  /* 0x000000ff0b473208 */ /* 0x000fe40001000000 */
[----:B------:R-:W-:Y:S01]  /*2620*/  FSETP.GEU.AND P2, PT, R9, -R24, PT ;  /* 0x800000180900720b */ /* 0x000fe20003f4e000 */
[C---:B------:R-:W-:Y:S01]  /*2630*/  FADD R9, R12.reuse, R25 ;  /* 0x000000190c097221 */ /* 0x040fe20000000000 */
[----:B------:R-:W-:Y:S02]  /*2640*/  @P3 FSEL R2, R75, RZ, P1 ;  /* 0x000000ff4b023208 */ /* 0x000fe40000800000 */
[----:B------:R-:W-:Y:S01]  /*2650*/  FSETP.GEU.AND P1, PT, R12, -R25, PT ;  /* 0x800000190c00720b */ /* 0x000fe20003f2e000 */
[----:B0-----:R-:W-:Y:S01]  /*2660*/  IMAD.SHL.U32 R11, R20, 0x4, RZ ;  /* 0x00000004140b7824 */ /* 0x001fe200078e00ff */
[----:B------:R-:W-:Y:S02]  /*2670*/  FSEL R8, R8, RZ, P2 ;  /* 0x000000ff08087208 */ /* 0x000fe40001000000 */
[----:B------:R-:W-:Y:S01]  /*2680*/  FSEL R9, R9, RZ, P1 ;  /* 0x000000ff09097208 */ /* 0x000fe20000800000 */
[----:B------:R-:W-:Y:S01]  /*2690*/  UPRMT UR4, UR5, 0x654, UR4 ;  /* 0x0000065405047896 */ /* 0x000fe20008000004 */
[----:B------:R-:W-:Y:S01]  /*26a0*/  FSETP.GTU.AND P2, PT, R8, RZ, PT ;  /* 0x000000ff0800720b */ /* 0x000fe20003f4c000 */
[----:B------:R-:W-:Y:S01]  /*26b0*/  IMAD.IADD R17, R15, 0x1, R54 ;  /* 0x000000010f117824 */ /* 0x000fe200078e0236 */
[----:B------:R-:W-:-:S02]  /*26c0*/  FSETP.GTU.AND P1, PT, R9, RZ, PT ;  /* 0x000000ff0900720b */ /* 0x000fc40003f2c000 */
[----:B------:R-:W-:Y:S01]  /*26d0*/  LOP3.LUT R25, R11, 0x1fc, RZ, 0xc0, !PT ;  /* 0x000001fc0b197812 */ /* 0x000fe200078ec0ff */
[C---:B------:R-:W-:Y:S01]  /*26e0*/  FADD R11, R10.reuse, R27 ;  /* 0x0000001b0a0b7221 */ /* 0x040fe20000000000 */
[C---:B------:R-:W-:Y:S01]  /*26f0*/  FSETP.GEU.AND P3, PT, R13.reuse, -R26, PT ;  /* 0x8000001a0d00720b */ /* 0x040fe20003f6e000 */
[----:B------:R-:W-:Y:S01]  /*2700*/  FADD R13, R13, R26 ;  /* 0x0000001a0d0d7221 */ /* 0x000fe20000000000 */
[----:B------:R-:W-:Y:S02]  /*2710*/  SEL R15, RZ, 0x1, P2 ;  /* 0x00000001ff0f7807 */ /* 0x000fe40001000000 */
[----:B------:R-:W-:Y:S01]  /*2720*/  FSETP.GEU.AND P4, PT, R10, -R27, PT ;  /* 0x8000001b0a00720b */ /* 0x000fe20003f8e000 */
[----:B------:R-:W-:Y:S01]  /*2730*/  FADD R12, R7, R28 ;  /* 0x0000001c070c7221 */ /* 0x000fe20000000000 */
[C---:B------:R-:W-:Y:S01]  /*2740*/  FSETP.GEU.AND P2, PT, R0.reuse, -R29, PT ;  /* 0x8000001d0000720b */ /* 0x040fe20003f4e000 */
[----:B------:R-:W-:Y:S01]  /*2750*/  FADD R0, R0, R29 ;  /* 0x0000001d00007221 */ /* 0x000fe20000000000 */
[----:B------:R-:W-:-:S02]  /*2760*/  SEL R16, RZ, 0x1, P1 ;  /* 0x00000001ff107807 */ /* 0x000fc40000800000 */
[----:B------:R-:W-:Y:S02]  /*2770*/  FSETP.GEU.AND P1, PT, R7, -R28, PT ;  /* 0x8000001c0700720b */ /* 0x000fe40003f2e000 */
[----:B------:R-:W-:Y:S02]  /*2780*/  FSEL R10, R13, RZ, P3 ;  /* 0x000000ff0d0a7208 */ /* 0x000fe40001800000 */
[----:B------:R-:W-:Y:S01]  /*2790*/  FSEL R11, R11, RZ, P4 ;  /* 0x000000ff0b0b7208 */ /* 0x000fe20002000000 */
[----:B------:R0:W-:Y:S01]  /*27a0*/  STS.U8 [R25+UR4], R15 ;  /* 0x0000000f19007988 */ /* 0x0001e20008000004 */
[----:B------:R-:W-:Y:S01]  /*27b0*/  FADD R14, R71, R30 ;  /* 0x0000001e470e7221 */ /* 0x000fe20000000000 */
[----:B------:R-:W-:Y:S01]  /*27c0*/  FSEL R12, R12, RZ, P1 ;  /* 0x000000ff0c0c7208 */ /* 0x000fe20000800000 */
[----:B------:R-:W-:Y:S01]  /*27d0*/  IMAD.IADD R23, R23, 0x1, R54 ;  /* 0x0000000117177824 */ /* 0x000fe200078e0236 */
[----:B------:R-:W-:Y:S02]  /*27e0*/  FSEL R13, R0, RZ, P2 ;  /* 0x000000ff000d7208 */ /* 0x000fe40001000000 */
[----:B------:R-:W-:-:S02]  /*27f0*/  FSETP.GEU.AND P3, PT, R71, -R30, PT ;  /* 0x8000001e4700720b */ /* 0x000fc40003f6e000 */
[C---:B------:R-:W-:Y:S01]  /*2800*/  FSETP.GEU.AND P4, PT, R2.reuse, -R31, PT ;  /* 0x8000001f0200720b */ /* 0x040fe20003f8e000 */
[----:B0-----:R-:W-:Y:S01]  /*2810*/  FADD R15, R2, R31 ;  /* 0x0000001f020f7221 */ /* 0x001fe20000000000 */
[----:B------:R-:W-:Y:S02]  /*2820*/  FSETP.GTU.AND P1, PT, R10, RZ, PT ;  /* 0x000000ff0a00720b */ /* 0x000fe40003f2c000 */
[----:B------:R-:W-:Y:S01]  /*2830*/  FSETP.GTU.AND P2, PT, R11, RZ, PT ;  /* 0x000000ff0b00720b */ /* 0x000fe20003f4c000 */
[----:B------:R1:W-:Y:S01]  /*2840*/  STS.U8 [R25+UR4+0x1], R16 ;  /* 0x0000011019007988 */ /* 0x0003e20008000004 */
[----:B------:R-:W-:Y:S02]  /*2850*/  SEL R0, RZ, 0x1, P1 ;  /* 0x00000001ff007807 */ /* 0x000fe40000800000 */
[----:B------:R-:W-:Y:S02]  /*2860*/  SEL R2, RZ, 0x1, P2 ;  /* 0x00000001ff027807 */ /* 0x000fe40001000000 */
[----:B------:R-:W-:-:S02]  /*2870*/  FSEL R14, R14, RZ, P3 ;  /* 0x000000ff0e0e7208 */ /* 0x000fc40001800000 */
[----:B------:R-:W-:Y:S01]  /*2880*/  FSEL R15, R15, RZ, P4 ;  /* 0x000000ff0f0f7208 */ /* 0x000fe20002000000 */
[----:B-1----:R-:W-:-:S04]  /*2890*/  IMAD.WIDE R16, R17, 0x4, R18 ;  /* 0x0000000411107825 */ /* 0x002fc800078e0212 */
[----:B------:R-:W-:Y:S01]  /*28a0*/  IMAD.WIDE R18, R23, 0x4, R18 ;  /* 0x0000000417127825 */ /* 0x000fe200078e0212 */
[----:B------:R0:W-:Y:S04]  /*28b0*/  @P0 STG.E.128 desc[UR6][R16.64], R8 ;  /* 0x0000000810000986 */ /* 0x0001e8000c101d06 */
[----:B------:R-:W-:Y:S04]  /*28c0*/  STS.U8 [R25+UR4+0x2], R0 ;  /* 0x0000020019007988 */ /* 0x000fe80008000004 */
[----:B------:R1:W-:Y:S04]  /*28d0*/  STS.U8 [R25+UR4+0x3], R2 ;  /* 0x0000030219007988 */ /* 0x0003e80008000004 */
[----:B------:R-:W-:Y:S01]  /*28e0*/  @P5 STG.E.128 desc[UR6][R18.64], R12 ;  /* 0x0000000c12005986 */ /* 0x000fe2000c101d06 */
[----:B------:R-:W-:Y:S01]  /*28f0*/  LOP3.LUT R24, R20, 0x7f, RZ, 0xc0, !PT ;  /* 0x0000007f14187812 */ /* 0x000fe200078ec0ff */
[----:B------:R-:W-:Y:S01]  /*2900*/  BAR.SYNC.DEFER_BLOCKING 0x0 ;  /* 0x0000000000007b1d */ /* 0x000fe20000010000 */
[----:B------:R-:W-:-:S02]  /*2910*/  FSETP.GTU.AND P3, PT, R12, RZ, PT ;  /* 0x000000ff0c00720b */ /* 0x000fc40003f6c000 */
[----:B------:R-:W-:Y:S02]  /*2920*/  FSETP.GTU.AND P1, PT, R14, RZ, PT ;  /* 0x000000ff0e00720b */ /* 0x000fe40003f2c000 */
[----:B------:R-:W-:Y:S02]  /*2930*/  FSETP.GTU.AND P2, PT, R13, RZ, PT ;  /* 0x000000ff0d00720b */ /* 0x000fe40003f4c000 */
[----:B------:R-:W-:Y:S01]  /*2940*/  FSETP.GTU.AND P0, PT, R15, RZ, PT ;  /* 0x000000ff0f00720b */ /* 0x000fe20003f0c000 */
[----:B------:R-:W2:Y:S04]  /*2950*/  LDS.U8 R20, [R24+UR4] ;  /* 0x0000000418147984 */ /* 0x000ea80008000000 */
[----:B------:R-:W3:Y:S04]  /*2960*/  LDS.U8 R22, [R24+UR4+0x80] ;  /* 0x0000800418167984 */ /* 0x000ee80008000000 */
[----:B------:R-:W4:Y:S04]  /*2970*/  LDS.U8 R23, [R24+UR4+0x100] ;  /* 0x0001000418177984 */ /* 0x000f280008000000 */
[----:B------:R-:W5:Y:S01]  /*2980*/  LDS.U8 R12, [R24+UR4+0x180] ;  /* 0x00018004180c7984 */ /* 0x000f620008000000 */
[----:B------:R-:W-:Y:S01]  /*2990*/  IMAD.IADD R21, R6, 0x1, R3 ;  /* 0x0000000106157824 */ /* 0x000fe200078e0203 */
[----:B0-----:R-:W-:Y:S01]  /*29a0*/  SEL R8, RZ, 0x1, P1 ;  /* 0x00000001ff087807 */ /* 0x001fe20000800000 */
[----:B------:R-:W-:Y:S01]  /*29b0*/  BAR.SYNC.DEFER_BLOCKING 0x0 ;  /* 0x0000000000007b1d */ /* 0x000fe20000010000 */
[----:B------:R-:W-:-:S02]  /*29c0*/  SEL R6, RZ, 0x1, P3 ;  /* 0x00000001ff067807 */ /* 0x000fc40001800000 */
[----:B------:R-:W-:Y:S02]  /*29d0*/  SEL R7, RZ, 0x1, P2 ;  /* 0x00000001ff077807 */ /* 0x000fe40001000000 */
[----:B------:R-:W-:Y:S01]  /*29e0*/  SEL R10, RZ, 0x1, P0 ;  /* 0x00000001ff0a7807 */ /* 0x000fe20000000000 */
[----:B------:R0:W-:Y:S04]  /*29f0*/  STS.U8 [R25+UR4], R6 ;  /* 0x0000000619007988 */ /* 0x0001e80008000004 */
[----:B------:R-:W-:Y:S04]  /*2a00*/  STS.U8 [R25+UR4+0x1], R7 ;  /* 0x0000010719007988 */ /* 0x000fe80008000004 */
[----:B------:R0:W-:Y:S04]  /*2a10*/  STS.U8 [R25+UR4+0x2], R8 ;  /* 0x0000020819007988 */ /* 0x0001e80008000004 */
[----:B------:R0:W-:Y:S01]  /*2a20*/  STS.U8 [R25+UR4+0x3], R10 ;  /* 0x0000030a19007988 */ /* 0x0001e20008000004 */
[----:B------:R-:W-:Y:S01]  /*2a30*/  BAR.SYNC.DEFER_BLOCKING 0x0 ;  /* 0x0000000000007b1d */ /* 0x000fe20000010000 */
[----:B------:R-:W-:-:S02]  /*2a40*/  ISETP.GE.AND P6, PT, R4, 0x80, PT ;  /* 0x000000800400780c */ /* 0x000fc40003fc6270 */
[C---:B-1----:R-:W-:Y:S01]  /*2a50*/  LOP3.LUT R2, R5.reuse, 0x80, RZ, 0xfc, !PT ;  /* 0x0000008005027812 */ /* 0x042fe200078efcff */
[C-C-:B------:R-:W-:Y:S01]  /*2a60*/  IMAD R3, R5.reuse, 0x20, R21.reuse ;  /* 0x0000002005037824 */ /* 0x140fe200078e0215 */
[C---:B------:R-:W-:Y:S02]  /*2a70*/  LOP3.LUT R0, R5.reuse, 0x100, RZ, 0xfc, !PT ;  /* 0x0000010005007812 */ /* 0x040fe400078efcff */
[----:B------:R-:W-:Y:S01]  /*2a80*/  ISETP.LT.AND P2, PT, R5, 0x400, !P6 ;  /* 0x000004000500780c */ /* 0x000fe20007741270 */
[----:B------:R-:W1:Y:S04]  /*2a90*/  LDS.U8 R13, [R24+UR4] ;  /* 0x00000004180d7984 */ /* 0x000e680008000000 */
[----:B------:R-:W1:Y:S04]  /*2aa0*/  LDS.U8 R14, [R24+UR4+0x80] ;  /* 0x00008004180e7984 */ /* 0x000e680008000000 */
[----:B------:R-:W1:Y:S01]  /*2ab0*/  LDS.U8 R15, [R24+UR4+0x100] ;  /* 0x00010004180f7984 */ /* 0x000e620008000000 */
[C-C-:B------:R-:W-:Y:S01]  /*2ac0*/  IMAD R4, R2.reuse, 0x20, R21.reuse ;  /* 0x0000002002047824 */ /* 0x140fe200078e0215 */
[----:B------:R-:W-:Y:S01]  /*2ad0*/  ISETP.LT.AND P1, PT, R2, 0x400, !P6 ;  /* 0x000004000200780c */ /* 0x000fe20007721270 */
[----:B------:R-:W-:Y:S01]  /*2ae0*/  IMAD R9, R0, 0x20, R21 ;  /* 0x0000002000097824 */ /* 0x000fe200078e0215 */
[----:B------:R-:W-:-:S02]  /*2af0*/  IADD3 R2, P3, R3, UR8, RZ ;  /* 0x0000000803027c10 */ /* 0x000fc4000ff7e0ff */
[----:B------:R-:W-:Y:S02]  /*2b00*/  ISETP.LT.AND P0, PT, R0, 0x400, !P6 ;  /* 0x000004000000780c */ /* 0x000fe40007701270 */
[----:B0-----:R-:W-:Y:S02]  /*2b10*/  IADD3 R6, P4, R4, UR8, RZ ;  /* 0x0000000804067c10 */ /* 0x001fe4000ff9e0ff */
[----:B------:R-:W-:Y:S02]  /*2b20*/  IADD3 R8, P5, R9, UR8, RZ ;  /* 0x0000000809087c10 */ /* 0x000fe4000ffbe0ff */
[----:B------:R-:W-:Y:S02]  /*2b30*/  LEA.HI.X.SX32 R3, R3, UR9, 0x1, P3 ;  /* 0x0000000903037c11 */ /* 0x000fe400098f0eff */
[----:B--2---:R-:W-:Y:S02]  /*2b40*/  LOP3.LUT R17, R20, 0x1, RZ, 0xc0, !PT ;  /* 0x0000000114117812 */ /* 0x004fe400078ec0ff */
[----:B------:R-:W-:-:S02]  /*2b50*/  LOP3.LUT R11, R5, 0x180, RZ, 0xfc, !PT ;  /* 0x00000180050b7812 */ /* 0x000fc400078efcff */
[----:B------:R-:W-:Y:S02]  /*2b60*/  LOP3.LUT R10, R5, 0x200, RZ, 0xfc, !PT ;  /* 0x00000200050a7812 */ /* 0x000fe400078efcff */
[----:B------:R-:W-:Y:S02]  /*2b70*/  LEA.HI.X.SX32 R7, R4, UR9, 0x1, P4 ;  /* 0x0000000904077c11 */ /* 0x000fe4000a0f0eff */
[----:B---3--:R-:W-:Y:S01]  /*2b80*/  LOP3.LUT R19, R22, 0x1, RZ, 0xc0, !PT ;  /* 0x0000000116137812 */ /* 0x008fe200078ec0ff */
[----:B------:R0:W-:Y:S01]  /*2b90*/  @P2 STG.E.U8 desc[UR6][R2.64], R17 ;  /* 0x0000001102002986 */ /* 0x0001e2000c101106 */
[----:B------:R-:W-:Y:S02]  /*2ba0*/  LEA.HI.X.SX32 R9, R9, UR9, 0x1, P5 ;  /* 0x0000000909097c11 */ /* 0x000fe4000a8f0eff */
[----:B----4-:R-:W-:Y:S02]  /*2bb0*/  LOP3.LUT R23, R23, 0x1, RZ, 0xc0, !PT ;  /* 0x0000000117177812 */ /* 0x010fe400078ec0ff */
[----:B------:R-:W-:-:S02]  /*2bc0*/  LOP3.LUT R0, R5, 0x300, RZ, 0xfc, !PT ;  /* 0x0000030005007812 */ /* 0x000fc400078efcff */
[C---:B------:R-:W-:Y:S01]  /*2bd0*/  ISETP.LT.AND P4, PT, R11.reuse, 0x400, !P6 ;  /* 0x000004000b00780c */ /* 0x040fe20007781270 */
[--C-:B------:R-:W-:Y:S01]  /*2be0*/  IMAD R11, R11, 0x20, R21.reuse ;  /* 0x000000200b0b7824 */ /* 0x100fe200078e0215 */
[C---:B------:R-:W-:Y:S02]  /*2bf0*/  LOP3.LUT R4, R5.reuse, 0x280, RZ, 0xfc, !PT ;  /* 0x0000028005047812 */ /* 0x040fe400078efcff */
[C---:B------:R-:W-:Y:S01]  /*2c00*/  ISETP.LT.AND P2, PT, R10.reuse, 0x400, !P6 ;  /* 0x000004000a00780c */ /* 0x040fe20007741270 */
[----:B------:R-:W-:Y:S01]  /*2c10*/  IMAD R10, R10, 0x20, R21 ;  /* 0x000000200a0a7824 */ /* 0x000fe200078e0215 */
[----:B------:R-:W-:Y:S01]  /*2c20*/  LOP3.LUT R5, R5, 0x380, RZ, 0xfc, !PT ;  /* 0x0000038005057812 */ /* 0x000fe200078efcff */
[----:B------:R-:W-:Y:S01]  /*2c30*/  @P1 STG.E.U8 desc[UR6][R6.64], R19 ;  /* 0x0000001306001986 */ /* 0x000fe2000c101106 */
[----:B------:R-:W-:-:S03]  /*2c40*/  ISETP.LT.AND P1, PT, R0, 0x400, !P6 ;  /* 0x000004000000780c */ /* 0x000fc60007721270 */
[----:B------:R2:W-:Y:S01]  /*2c50*/  @P0 STG.E.U8 desc[UR6][R8.64], R23 ;  /* 0x0000001708000986 */ /* 0x0005e2000c101106 */
[----:B------:R-:W-:Y:S02]  /*2c60*/  ISETP.LT.AND P3, PT, R4, 0x400, !P6 ;  /* 0x000004000400780c */ /* 0x000fe40007761270 */
[C---:B------:R-:W-:Y:S02]  /*2c70*/  ISETP.LT.AND P0, PT, R5.reuse, 0x400, !P6 ;  /* 0x000004000500780c */ /* 0x040fe40007701270 */
[----:B0-----:R-:W-:Y:S02]  /*2c80*/  IADD3 R2, P5, R11, UR8, RZ ;  /* 0x000000080b027c10 */ /* 0x001fe4000ffbe0ff */
[----:B-----5:R-:W-:Y:S01]  /*2c90*/  LOP3.LUT R17, R12, 0x1, RZ, 0xc0, !PT ;  /* 0x000000010c117812 */ /* 0x020fe200078ec0ff */
[--C-:B--2---:R-:W-:Y:S02]  /*2ca0*/  IMAD R9, R0, 0x20, R21.reuse ;  /* 0x0000002000097824 */ /* 0x104fe400078e0215 */
[--C-:B------:R-:W-:Y:S01]  /*2cb0*/  IMAD R0, R4, 0x20, R21.reuse ;  /* 0x0000002004007824 */ /* 0x100fe200078e0215 */
[----:B------:R-:W-:Y:S01]  /*2cc0*/  IADD3 R4, P6, R10, UR8, RZ ;  /* 0x000000080a047c10 */ /* 0x000fe2000ffde0ff */
[----:B------:R-:W-:Y:S01]  /*2cd0*/  IMAD R21, R5, 0x20, R21 ;  /* 0x0000002005157824 */ /* 0x000fe200078e0215 */
[----:B------:R-:W-:-:S02]  /*2ce0*/  LEA.HI.X.SX32 R3, R11, UR9, 0x1, P5 ;  /* 0x000000090b037c11 */ /* 0x000fc4000a8f0eff */
[----:B------:R-:W-:Y:S02]  /*2cf0*/  LEA.HI.X.SX32 R5, R10, UR9, 0x1, P6 ;  /* 0x000000090a057c11 */ /* 0x000fe4000b0f0eff */
[----:B-1----:R-:W-:Y:S01]  /*2d00*/  LOP3.LUT R13, R13, 0x1, RZ, 0xc0, !PT ;  /* 0x000000010d0d7812 */ /* 0x002fe200078ec0ff */
[----:B------:R0:W-:Y:S01]  /*2d10*/  @P4 STG.E.U8 desc[UR6][R2.64], R17 ;  /* 0x0000001102004986 */ /* 0x0001e2000c101106 */
[----:B------:R-:W-:-:S03]  /*2d20*/  IADD3 R6, P4, R0, UR8, RZ ;  /* 0x0000000800067c10 */ /* 0x000fc6000ff9e0ff */
[----:B------:R0:W-:Y:S01]  /*2d30*/  @P2 STG.E.U8 desc[UR6][R4.64], R13 ;  /* 0x0000000d04002986 */ /* 0x0001e2000c101106 */
[----:B------:R-:W-:Y:S02]  /*2d40*/  IADD3 R8, P2, R9, UR8, RZ ;  /* 0x0000000809087c10 */ /* 0x000fe4000ff5e0ff */
[----:B------:R-:W-:Y:S02]  /*2d50*/  LEA.HI.X.SX32 R7, R0, UR9, 0x1, P4 ;  /* 0x0000000900077c11 */ /* 0x000fe4000a0f0eff */
[----:B------:R-:W-:Y:S02]  /*2d60*/  LOP3.LUT R19, R14, 0x1, RZ, 0xc0, !PT ;  /* 0x000000010e137812 */ /* 0x000fe400078ec0ff */
[----:B------:R-:W-:Y:S02]  /*2d70*/  LEA.HI.X.SX32 R9, R9, UR9, 0x1, P2 ;  /* 0x0000000909097c11 */ /* 0x000fe400090f0eff */
[----:B------:R-:W-:Y:S02]  /*2d80*/  LOP3.LUT R15, R15, 0x1, RZ, 0xc0, !PT ;  /* 0x000000010f0f7812 */ /* 0x000fe400078ec0ff */
[----:B------:R-:W-:Y:S01]  /*2d90*/  IADD3 R10, P4, R21, UR8, RZ ;  /* 0x00000008150a7c10 */ /* 0x000fe2000ff9e0ff */
[----:B------:R0:W-:Y:S03]  /*2da0*/  @P3 STG.E.U8 desc[UR6][R6.64], R19 ;  /* 0x0000001306003986 */ /* 0x0001e6000c101106 */
[----:B------:R-:W-:Y:S01]  /*2db0*/  LEA.HI.X.SX32 R11, R21, UR9, 0x1, P4 ;  /* 0x00000009150b7c11 */ /* 0x000fe2000a0f0eff */
[----:B------:R0:W-:Y:S02]  /*2dc0*/  @P1 STG.E.U8 desc[UR6][R8.64], R15 ;  /* 0x0000000f08001986 */ /* 0x0001e4000c101106 */
[----:B0-----:R-:W-:Y:S06]  /*2dd0*/  @!P0 EXIT ;  /* 0x000000000000894d */ /* 0x001fec0003800000 */
[----:B------:R-:W1:Y:S02]  /*2de0*/  LDS.U8 R0, [R24+UR4+0x180] ;  /* 0x0001800418007984 */ /* 0x000e640008000000 */
[----:B01----:R-:W-:-:S05]  /*2df0*/  LOP3.LUT R3, R0, 0x1, RZ, 0xc0, !PT ;  /* 0x0000000100037812 */ /* 0x003fca00078ec0ff */
[----:B------:R-:W-:Y:S01]  /*2e00*/  STG.E.U8 desc[UR6][R10.64], R3 ;  /* 0x000000030a007986 */ /* 0x000fe2000c101106 */
[----:B------:R-:W-:Y:S05]  /*2e10*/  EXIT ;  /* 0x000000000000794d */ /* 0x000fea0003800000 */
.L_x_0:
[----:B------:R-:W-:-:S00]  /*2e20*/  BRA `(.L_x_0) ;  /* 0xfffffffc00fc7947 */ /* 0x000fc0000383ffff */
[----:B------:R-:W-:-:S00]  /*2e30*/  NOP ;  /* 0x0000000000007918 */ /* 0x000fc00000000000 */
        /* <DEDUP_REMOVED lines=12> */
.L_x_1:


//--------------------- .nv.global.init           --------------------------
	.section	.nv.global.init,"aw",@progbits
.nv.global.init:
	.type		_$_str,@object
	.size		_$_str,(_$_str_$_2 - _$_str)
_$_str:
        /*0000*/ 	.byte	0x5f, 0x5f, 0x43, 0x55, 0x44, 0x41, 0x5f, 0x46, 0x54, 0x5a, 0x00
	.type		_$_str_$_2,@object
	.size		_$_str_$_2,(.L_1 - _$_str_$_2)
_$_str_$_2:
        /*000b*/ 	.byte	0x5f, 0x5f, 0x43, 0x55, 0x44, 0x41, 0x5f, 0x50, 0x52, 0x45, 0x43, 0x5f, 0x53, 0x51, 0x52, 0x54
        /*001b*/ 	.byte	0x00
.L_1:


//--------------------- .nv.shared.triton_poi_fused_add_cat_clone_relu_threshold_backward_16 --------------------------
	.section	.nv.shared.triton_poi_fused_add_cat_clone_relu_threshold_backward_16,"aw",@nobits
	.sectionflags	@""
	.align	16
	.zero		1024


//--------------------- .nv.constant0.triton_poi_fused_add_cat_clone_relu_threshold_backward_16 --------------------------
	.section	.nv.constant0.triton_poi_fused_add_cat_clone_relu_threshold_backward_16,"a",@progbits
	.sectionflags	@""
	.align	4
.nv.constant0.triton_poi_fused_add_cat_clone_relu_threshold_backward_16:
	.zero		640
